//
// Generated by NVIDIA NVVM Compiler
//
// Compiler Build ID: CL-36424714
// Cuda compilation tools, release 13.0, V13.0.88
// Based on NVVM 20.0.0
//

.version 9.0
.target sm_100
.address_size 64

	// .globl	_Z9layernormPfS_S_S_mmmf

.visible .entry _Z9layernormPfS_S_S_mmmf(
	.param .u64 .ptr .align 1 _Z9layernormPfS_S_S_mmmf_param_0,
	.param .u64 .ptr .align 1 _Z9layernormPfS_S_S_mmmf_param_1,
	.param .u64 .ptr .align 1 _Z9layernormPfS_S_S_mmmf_param_2,
	.param .u64 .ptr .align 1 _Z9layernormPfS_S_S_mmmf_param_3,
	.param .u64 _Z9layernormPfS_S_S_mmmf_param_4,
	.param .u64 _Z9layernormPfS_S_S_mmmf_param_5,
	.param .u64 _Z9layernormPfS_S_S_mmmf_param_6,
	.param .f32 _Z9layernormPfS_S_S_mmmf_param_7
)
{
	.reg .pred 	%p<23>;
	.reg .b32 	%r<27>;
	.reg .b32 	%f<165>;
	.reg .b64 	%rd<81>;

	ld.param.u64 	%rd41, [_Z9layernormPfS_S_S_mmmf_param_0];
	ld.param.u64 	%rd36, [_Z9layernormPfS_S_S_mmmf_param_1];
	ld.param.u64 	%rd37, [_Z9layernormPfS_S_S_mmmf_param_2];
	ld.param.u64 	%rd38, [_Z9layernormPfS_S_S_mmmf_param_3];
	ld.param.u64 	%rd39, [_Z9layernormPfS_S_S_mmmf_param_5];
	ld.param.u64 	%rd40, [_Z9layernormPfS_S_S_mmmf_param_6];
	ld.param.f32 	%f30, [_Z9layernormPfS_S_S_mmmf_param_7];
	cvta.to.global.u64 	%rd1, %rd41;
	mov.u32 	%r1, %tid.x;
	cvt.u64.u32 	%rd80, %r1;
	mov.u32 	%r2, %ctaid.x;
	cvt.u64.u32 	%rd42, %r2;
	mul.lo.s64 	%rd3, %rd40, %rd42;
	or.b64  	%rd43, %rd3, %rd39;
	and.b64  	%rd44, %rd43, -4294967296;
	setp.ne.s64 	%p1, %rd44, 0;
	@%p1 bra 	$L__BB0_2;
	cvt.u32.u64 	%r3, %rd39;
	cvt.u32.u64 	%r4, %rd3;
	rem.u32 	%r5, %r4, %r3;
	cvt.u64.u32 	%rd71, %r5;
	bra.uni 	$L__BB0_3;
$L__BB0_2:
	rem.u64 	%rd71, %rd3, %rd39;
$L__BB0_3:
	shl.b64 	%rd45, %rd3, 2;
	add.s64 	%rd7, %rd1, %rd45;
	and.b64  	%rd79, %rd80, 31;
	setp.ge.u64 	%p2, %rd79, %rd40;
	mov.f32 	%f163, 0f00000000;
	mov.f32 	%f164, %f163;
	@%p2 bra 	$L__BB0_16;
	not.b64 	%rd46, %rd79;
	add.s64 	%rd47, %rd40, %rd46;
	shr.u64 	%rd48, %rd47, 5;
	add.s64 	%rd9, %rd48, 1;
	setp.lt.u64 	%p3, %rd47, 480;
	mov.f32 	%f164, 0f00000000;
	mov.f32 	%f163, %f164;
	@%p3 bra 	$L__BB0_7;
	and.b64  	%rd78, %rd9, 1152921504606846960;
	shl.b64 	%rd49, %rd3, 2;
	shl.b64 	%rd50, %rd79, 2;
	add.s64 	%rd51, %rd49, %rd50;
	add.s64 	%rd52, %rd51, %rd1;
	add.s64 	%rd77, %rd52, 1024;
	mov.f32 	%f164, 0f00000000;
$L__BB0_6:
	.pragma "nounroll";
	ld.global.f32 	%f35, [%rd77+-1024];
	add.f32 	%f36, %f163, %f35;
	fma.rn.f32 	%f37, %f35, %f35, %f164;
	ld.global.f32 	%f38, [%rd77+-896];
	add.f32 	%f39, %f36, %f38;
	fma.rn.f32 	%f40, %f38, %f38, %f37;
	ld.global.f32 	%f41, [%rd77+-768];
	add.f32 	%f42, %f39, %f41;
	fma.rn.f32 	%f43, %f41, %f41, %f40;
	ld.global.f32 	%f44, [%rd77+-640];
	add.f32 	%f45, %f42, %f44;
	fma.rn.f32 	%f46, %f44, %f44, %f43;
	ld.global.f32 	%f47, [%rd77+-512];
	add.f32 	%f48, %f45, %f47;
	fma.rn.f32 	%f49, %f47, %f47, %f46;
	ld.global.f32 	%f50, [%rd77+-384];
	add.f32 	%f51, %f48, %f50;
	fma.rn.f32 	%f52, %f50, %f50, %f49;
	ld.global.f32 	%f53, [%rd77+-256];
	add.f32 	%f54, %f51, %f53;
	fma.rn.f32 	%f55, %f53, %f53, %f52;
	ld.global.f32 	%f56, [%rd77+-128];
	add.f32 	%f57, %f54, %f56;
	fma.rn.f32 	%f58, %f56, %f56, %f55;
	ld.global.f32 	%f59, [%rd77];
	add.f32 	%f60, %f57, %f59;
	fma.rn.f32 	%f61, %f59, %f59, %f58;
	ld.global.f32 	%f62, [%rd77+128];
	add.f32 	%f63, %f60, %f62;
	fma.rn.f32 	%f64, %f62, %f62, %f61;
	ld.global.f32 	%f65, [%rd77+256];
	add.f32 	%f66, %f63, %f65;
	fma.rn.f32 	%f67, %f65, %f65, %f64;
	ld.global.f32 	%f68, [%rd77+384];
	add.f32 	%f69, %f66, %f68;
	fma.rn.f32 	%f70, %f68, %f68, %f67;
	ld.global.f32 	%f71, [%rd77+512];
	add.f32 	%f72, %f69, %f71;
	fma.rn.f32 	%f73, %f71, %f71, %f70;
	ld.global.f32 	%f74, [%rd77+640];
	add.f32 	%f75, %f72, %f74;
	fma.rn.f32 	%f76, %f74, %f74, %f73;
	ld.global.f32 	%f77, [%rd77+768];
	add.f32 	%f78, %f75, %f77;
	fma.rn.f32 	%f79, %f77, %f77, %f76;
	ld.global.f32 	%f80, [%rd77+896];
	add.f32 	%f163, %f78, %f80;
	fma.rn.f32 	%f164, %f80, %f80, %f79;
	add.s64 	%rd79, %rd79, 512;
	add.s64 	%rd78, %rd78, -16;
	add.s64 	%rd77, %rd77, 2048;
	setp.eq.s64 	%p4, %rd78, 0;
	@%p4 bra 	$L__BB0_7;
	bra.uni 	$L__BB0_6;
$L__BB0_7:
	and.b64  	%rd53, %rd9, 15;
	setp.eq.s64 	%p5, %rd53, 0;
	@%p5 bra 	$L__BB0_16;
	and.b64  	%rd13, %rd9, 7;
	setp.lt.u64 	%p6, %rd53, 8;
	@%p6 bra 	$L__BB0_10;
	shl.b64 	%rd55, %rd79, 2;
	add.s64 	%rd56, %rd7, %rd55;
	ld.global.f32 	%f82, [%rd56];
	add.f32 	%f83, %f163, %f82;
	fma.rn.f32 	%f84, %f82, %f82, %f164;
	ld.global.f32 	%f85, [%rd56+128];
	add.f32 	%f86, %f83, %f85;
	fma.rn.f32 	%f87, %f85, %f85, %f84;
	ld.global.f32 	%f88, [%rd56+256];
	add.f32 	%f89, %f86, %f88;
	fma.rn.f32 	%f90, %f88, %f88, %f87;
	ld.global.f32 	%f91, [%rd56+384];
	add.f32 	%f92, %f89, %f91;
	fma.rn.f32 	%f93, %f91, %f91, %f90;
	ld.global.f32 	%f94, [%rd56+512];
	add.f32 	%f95, %f92, %f94;
	fma.rn.f32 	%f96, %f94, %f94, %f93;
	ld.global.f32 	%f97, [%rd56+640];
	add.f32 	%f98, %f95, %f97;
	fma.rn.f32 	%f99, %f97, %f97, %f96;
	ld.global.f32 	%f100, [%rd56+768];
	add.f32 	%f101, %f98, %f100;
	fma.rn.f32 	%f102, %f100, %f100, %f99;
	ld.global.f32 	%f103, [%rd56+896];
	add.f32 	%f163, %f101, %f103;
	fma.rn.f32 	%f164, %f103, %f103, %f102;
	add.s64 	%rd79, %rd79, 256;
$L__BB0_10:
	setp.eq.s64 	%p7, %rd13, 0;
	@%p7 bra 	$L__BB0_16;
	and.b64  	%rd75, %rd9, 3;
	setp.lt.u64 	%p8, %rd13, 4;
	@%p8 bra 	$L__BB0_13;
	shl.b64 	%rd57, %rd79, 2;
	add.s64 	%rd58, %rd7, %rd57;
	ld.global.f32 	%f105, [%rd58];
	add.f32 	%f106, %f163, %f105;
	fma.rn.f32 	%f107, %f105, %f105, %f164;
	ld.global.f32 	%f108, [%rd58+128];
	add.f32 	%f109, %f106, %f108;
	fma.rn.f32 	%f110, %f108, %f108, %f107;
	ld.global.f32 	%f111, [%rd58+256];
	add.f32 	%f112, %f109, %f111;
	fma.rn.f32 	%f113, %f111, %f111, %f110;
	ld.global.f32 	%f114, [%rd58+384];
	add.f32 	%f163, %f112, %f114;
	fma.rn.f32 	%f164, %f114, %f114, %f113;
	add.s64 	%rd79, %rd79, 128;
$L__BB0_13:
	setp.eq.s64 	%p9, %rd75, 0;
	@%p9 bra 	$L__BB0_16;
	shl.b64 	%rd59, %rd3, 2;
	shl.b64 	%rd60, %rd79, 2;
	add.s64 	%rd61, %rd59, %rd60;
	add.s64 	%rd76, %rd1, %rd61;
$L__BB0_15:
	.pragma "nounroll";
	ld.global.f32 	%f115, [%rd76];
	add.f32 	%f163, %f163, %f115;
	fma.rn.f32 	%f164, %f115, %f115, %f164;
	add.s64 	%rd76, %rd76, 128;
	add.s64 	%rd75, %rd75, -1;
	setp.eq.s64 	%p10, %rd75, 0;
	@%p10 bra 	$L__BB0_16;
	bra.uni 	$L__BB0_15;
$L__BB0_16:
	mov.b32 	%r6, %f163;
	shfl.sync.bfly.b32	%r7|%p11, %r6, 1, 31, -1;
	mov.b32 	%f116, %r7;
	add.f32 	%f117, %f163, %f116;
	mov.b32 	%r8, %f164;
	shfl.sync.bfly.b32	%r9|%p12, %r8, 1, 31, -1;
	mov.b32 	%f118, %r9;
	add.f32 	%f119, %f164, %f118;
	mov.b32 	%r10, %f117;
	shfl.sync.bfly.b32	%r11|%p13, %r10, 2, 31, -1;
	mov.b32 	%f120, %r11;
	add.f32 	%f121, %f117, %f120;
	mov.b32 	%r12, %f119;
	shfl.sync.bfly.b32	%r13|%p14, %r12, 2, 31, -1;
	mov.b32 	%f122, %r13;
	add.f32 	%f123, %f119, %f122;
	mov.b32 	%r14, %f121;
	shfl.sync.bfly.b32	%r15|%p15, %r14, 4, 31, -1;
	mov.b32 	%f124, %r15;
	add.f32 	%f125, %f121, %f124;
	mov.b32 	%r16, %f123;
	shfl.sync.bfly.b32	%r17|%p16, %r16, 4, 31, -1;
	mov.b32 	%f126, %r17;
	add.f32 	%f127, %f123, %f126;
	mov.b32 	%r18, %f125;
	shfl.sync.bfly.b32	%r19|%p17, %r18, 8, 31, -1;
	mov.b32 	%f128, %r19;
	add.f32 	%f129, %f125, %f128;
	mov.b32 	%r20, %f127;
	shfl.sync.bfly.b32	%r21|%p18, %r20, 8, 31, -1;
	mov.b32 	%f130, %r21;
	add.f32 	%f131, %f127, %f130;
	mov.b32 	%r22, %f129;
	shfl.sync.bfly.b32	%r23|%p19, %r22, 16, 31, -1;
	mov.b32 	%f132, %r23;
	add.f32 	%f133, %f129, %f132;
	mov.b32 	%r24, %f131;
	shfl.sync.bfly.b32	%r25|%p20, %r24, 16, 31, -1;
	mov.b32 	%f134, %r25;
	add.f32 	%f135, %f131, %f134;
	cvt.rn.f32.u64 	%f136, %rd40;
	div.rn.f32 	%f27, %f133, %f136;
	div.rn.f32 	%f137, %f135, %f136;
	mul.f32 	%f138, %f27, %f27;
	sub.f32 	%f139, %f137, %f138;
	add.f32 	%f140, %f30, %f139;
	sqrt.rn.f32 	%f28, %f140;
	setp.le.u64 	%p21, %rd40, %rd80;
	@%p21 bra 	$L__BB0_19;
	mov.u32 	%r26, %ntid.x;
	cvt.u64.u32 	%rd30, %r26;
	cvta.to.global.u64 	%rd31, %rd37;
	cvta.to.global.u64 	%rd32, %rd38;
	cvta.to.global.u64 	%rd33, %rd36;
	rcp.rn.f32 	%f29, %f28;
$L__BB0_18:
	shl.b64 	%rd62, %rd80, 2;
	add.s64 	%rd63, %rd7, %rd62;
	ld.global.f32 	%f141, [%rd63];
	sub.f32 	%f142, %f141, %f27;
	mul.f32 	%f143, %f29, %f142;
	add.s64 	%rd64, %rd80, %rd71;
	shl.b64 	%rd65, %rd64, 2;
	add.s64 	%rd66, %rd31, %rd65;
	ld.global.f32 	%f144, [%rd66];
	add.s64 	%rd67, %rd32, %rd65;
	ld.global.f32 	%f145, [%rd67];
	fma.rn.f32 	%f146, %f144, %f143, %f145;
	add.s64 	%rd68, %rd80, %rd3;
	shl.b64 	%rd69, %rd68, 2;
	add.s64 	%rd70, %rd33, %rd69;
	st.global.f32 	[%rd70], %f146;
	add.s64 	%rd80, %rd80, %rd30;
	setp.lt.u64 	%p22, %rd80, %rd40;
	@%p22 bra 	$L__BB0_18;
$L__BB0_19:
	ret;

}


// ===== COMPILED SASS (sm_100) =====

	.target	sm_100

	.elftype	@"ET_EXEC"


//--------------------- .note.nv.tkinfo           --------------------------
	.section	.note.nv.tkinfo,"",@"SHT_NOTE"
	.sectionflags	@"SHF_NOTE_NV_TKINFO"
	.tkinfo
        /*0018*/ 	.word	0x00000002
        /*0030*/ 	.string	""
        /*0030*/ 	.string	"ptxas"
        /*0030*/ 	.string	"Cuda compilation tools, release 13.0, V13.0.88"
        /*0030*/ 	.string	"Build cuda_13.0.r13.0/compiler.36424714_0"
        /*0030*/ 	.string	"-arch sm_100 -m 64 "



//--------------------- .note.nv.cuinfo           --------------------------
	.section	.note.nv.cuinfo,"",@"SHT_NOTE"
	.sectionflags	@"SHF_NOTE_NV_CUINFO"
        /*0018*/ 	.short	0x0002
        /*001a*/ 	.short	0x0064
        /*001c*/ 	.short	0x0082
	.zero		2


//--------------------- .nv.info                  --------------------------
	.section	.nv.info,"",@"SHT_CUDA_INFO"
	.align	4


	//----- nvinfo : EIATTR_REGCOUNT
	.align		4
        /*0000*/ 	.byte	0x04, 0x2f
        /*0002*/ 	.short	(.L_1 - .L_0)
	.align		4
.L_0:
        /*0004*/ 	.word	index@(_Z9layernormPfS_S_S_mmmf)
        /*0008*/ 	.word	0x0000001f


	//----- nvinfo : EIATTR_FRAME_SIZE
	.align		4
.L_1:
        /*000c*/ 	.byte	0x04, 0x11
        /*000e*/ 	.short	(.L_3 - .L_2)
	.align		4
.L_2:
        /*0010*/ 	.word	index@($__internal_3_$__cuda_sm3x_div_rn_noftz_f32_slowpath)
        /*0014*/ 	.word	0x00000000


	//----- nvinfo : EIATTR_FRAME_SIZE
	.align		4
.L_3:
        /*0018*/ 	.byte	0x04, 0x11
        /*001a*/ 	.short	(.L_5 - .L_4)
	.align		4
.L_4:
        /*001c*/ 	.word	index@($__internal_2_$__cuda_sm20_sqrt_rn_f32_slowpath)
        /*0020*/ 	.word	0x00000000


	//----- nvinfo : EIATTR_FRAME_SIZE
	.align		4
.L_5:
        /*0024*/ 	.byte	0x04, 0x11
        /*0026*/ 	.short	(.L_7 - .L_6)
	.align		4
.L_6:
        /*0028*/ 	.word	index@($__internal_1_$__cuda_sm20_rem_u64)
        /*002c*/ 	.word	0x00000000


	//----- nvinfo : EIATTR_FRAME_SIZE
	.align		4
.L_7:
        /*0030*/ 	.byte	0x04, 0x11
        /*0032*/ 	.short	(.L_9 - .L_8)
	.align		4
.L_8:
        /*0034*/ 	.word	index@($__internal_0_$__cuda_sm20_rcp_rn_f32_slowpath)
        /*0038*/ 	.word	0x00000000


	//----- nvinfo : EIATTR_FRAME_SIZE
	.align		4
.L_9:
        /*003c*/ 	.byte	0x04, 0x11
        /*003e*/ 	.short	(.L_11 - .L_10)
	.align		4
.L_10:
        /*0040*/ 	.word	index@(_Z9layernormPfS_S_S_mmmf)
        /*0044*/ 	.word	0x00000000


	//----- nvinfo : EIATTR_MIN_STACK_SIZE
	.align		4
.L_11:
        /*0048*/ 	.byte	0x04, 0x12
        /*004a*/ 	.short	(.L_13 - .L_12)
	.align		4
.L_12:
        /*004c*/ 	.word	index@(_Z9layernormPfS_S_S_mmmf)
        /*0050*/ 	.word	0x00000000
.L_13:


//--------------------- .nv.compat                --------------------------
	.section	.nv.compat,"",@"SHT_CUDA_COMPAT_INFO"
	.align	4
        /*0000*/ 	.byte	0x02, 0x09, 0x00, 0x00, 0x02, 0x02, 0x01, 0x00, 0x02, 0x05, 0x05, 0x00, 0x03, 0x07, 0x01, 0x01
        /*0010*/ 	.byte	0x02, 0x03, 0x00, 0x00, 0x02, 0x06, 0x01, 0x00, 0x04, 0x0b, 0x08, 0x00, 0x01, 0x00, 0x00, 0x00
        /*0020*/ 	.byte	0x00, 0x00, 0x00, 0x00


//--------------------- .nv.info._Z9layernormPfS_S_S_mmmf --------------------------
	.section	.nv.info._Z9layernormPfS_S_S_mmmf,"",@"SHT_CUDA_INFO"
	.sectionflags	@""
	.align	4


	//----- nvinfo : EIATTR_CUDA_API_VERSION
	.align		4
        /*0000*/ 	.byte	0x04, 0x37
        /*0002*/ 	.short	(.L_15 - .L_14)
.L_14:
        /*0004*/ 	.word	0x00000082


	//----- nvinfo : EIATTR_KPARAM_INFO
	.align		4
.L_15:
        /*0008*/ 	.byte	0x04, 0x17
        /*000a*/ 	.short	(.L_17 - .L_16)
.L_16:
        /*000c*/ 	.word	0x00000000
        /*0010*/ 	.short	0x0007
        /*0012*/ 	.short	0x0038
        /*0014*/ 	.byte	0x00, 0xf0, 0x11, 0x00


	//----- nvinfo : EIATTR_KPARAM_INFO
	.align		4
.L_17:
        /*0018*/ 	.byte	0x04, 0x17
        /*001a*/ 	.short	(.L_19 - .L_18)
.L_18:
        /*001c*/ 	.word	0x00000000
        /*0020*/ 	.short	0x0006
        /*0022*/ 	.short	0x0030
        /*0024*/ 	.byte	0x00, 0xf0, 0x21, 0x00


	//----- nvinfo : EIATTR_KPARAM_INFO
	.align		4
.L_19:
        /*0028*/ 	.byte	0x04, 0x17
        /*002a*/ 	.short	(.L_21 - .L_20)
.L_20:
        /*002c*/ 	.word	0x00000000
        /*0030*/ 	.short	0x0005
        /*0032*/ 	.short	0x0028
        /*0034*/ 	.byte	0x00, 0xf0, 0x21, 0x00


	//----- nvinfo : EIATTR_KPARAM_INFO
	.align		4
.L_21:
        /*0038*/ 	.byte	0x04, 0x17
        /*003a*/ 	.short	(.L_23 - .L_22)
.L_22:
        /*003c*/ 	.word	0x00000000
        /*0040*/ 	.short	0x0004
        /*0042*/ 	.short	0x0020
        /*0044*/ 	.byte	0x00, 0xf0, 0x21, 0x00


	//----- nvinfo : EIATTR_KPARAM_INFO
	.align		4
.L_23:
        /*0048*/ 	.byte	0x04, 0x17
        /*004a*/ 	.short	(.L_25 - .L_24)
.L_24:
        /*004c*/ 	.word	0x00000000
        /*0050*/ 	.short	0x0003
        /*0052*/ 	.short	0x0018
        /*0054*/ 	.byte	0x00, 0xf5, 0x21, 0x00


	//----- nvinfo : EIATTR_KPARAM_INFO
	.align		4
.L_25:
        /*0058*/ 	.byte	0x04, 0x17
        /*005a*/ 	.short	(.L_27 - .L_26)
.L_26:
        /*005c*/ 	.word	0x00000000
        /*0060*/ 	.short	0x0002
        /*0062*/ 	.short	0x0010
        /*0064*/ 	.byte	0x00, 0xf5, 0x21, 0x00


	//----- nvinfo : EIATTR_KPARAM_INFO
	.align		4
.L_27:
        /*0068*/ 	.byte	0x04, 0x17
        /*006a*/ 	.short	(.L_29 - .L_28)
.L_28:
        /*006c*/ 	.word	0x00000000
        /*0070*/ 	.short	0x0001
        /*0072*/ 	.short	0x0008
        /*0074*/ 	.byte	0x00, 0xf5, 0x21, 0x00


	//----- nvinfo : EIATTR_KPARAM_INFO
	.align		4
.L_29:
        /*0078*/ 	.byte	0x04, 0x17
        /*007a*/ 	.short	(.L_31 - .L_30)
.L_30:
        /*007c*/ 	.word	0x00000000
        /*0080*/ 	.short	0x0000
        /*0082*/ 	.short	0x0000
        /*0084*/ 	.byte	0x00, 0xf5, 0x21, 0x00


	//----- nvinfo : EIATTR_SPARSE_MMA_MASK
	.align		4
.L_31:
        /*0088*/ 	.byte	0x03, 0x50
        /*008a*/ 	.short	0x0000


	//----- nvinfo : EIATTR_MAXREG_COUNT
	.align		4
        /*008c*/ 	.byte	0x03, 0x1b
        /*008e*/ 	.short	0x00ff


	//----- nvinfo : EIATTR_MERCURY_ISA_VERSION
	.align		4
        /*0090*/ 	.byte	0x03, 0x5f
        /*0092*/ 	.short	0x0101


	//----- nvinfo : EIATTR_COOP_GROUP_MASK_REGIDS
	.align		4
        /*0094*/ 	.byte	0x04, 0x29
        /*0096*/ 	.short	(.L_33 - .L_32)


	//   ....[0]....
.L_32:
        /*0098*/ 	.word	0xffffffff


	//   ....[1]....
        /*009c*/ 	.word	0xffffffff


	//   ....[2]....
        /*00a0*/ 	.word	0xffffffff


	//   ....[3]....
        /*00a4*/ 	.word	0xffffffff


	//   ....[4]....
        /*00a8*/ 	.word	0xffffffff


	//   ....[5]....
        /*00ac*/ 	.word	0xffffffff


	//   ....[6]....
        /*00b0*/ 	.word	0xffffffff


	//   ....[7]....
        /*00b4*/ 	.word	0xffffffff


	//   ....[8]....
        /*00b8*/ 	.word	0xffffffff


	//   ....[9]....
        /*00bc*/ 	.word	0xffffffff


	//----- nvinfo : EIATTR_COOP_GROUP_INSTR_OFFSETS
	.align		4
.L_33:
        /*00c0*/ 	.byte	0x04, 0x28
        /*00c2*/ 	.short	(.L_35 - .L_34)


	//   ....[0]....
.L_34:
        /*00c4*/ 	.word	0x00000d10


	//   ....[1]....
        /*00c8*/ 	.word	0x00000d40


	//   ....[2]....
        /*00cc*/ 	.word	0x00000d70


	//   ....[3]....
        /*00d0*/ 	.word	0x00000d80


	//   ....[4]....
        /*00d4*/ 	.word	0x00000db0


	//   ....[5]....
        /*00d8*/ 	.word	0x00000dc0


	//   ....[6]....
        /*00dc*/ 	.word	0x00000df0


	//   ....[7]....
        /*00e0*/ 	.word	0x00000e10


	//   ....[8]....
        /*00e4*/ 	.word	0x00000e50


	//   ....[9]....
        /*00e8*/ 	.word	0x00000e60


	//----- nvinfo : EIATTR_VRC_CTA_INIT_COUNT
	.align		4
.L_35:
        /*00ec*/ 	.byte	0x02, 0x4a
	.zero		1
	.zero		1


	//----- nvinfo : EIATTR_EXIT_INSTR_OFFSETS
	.align		4
        /*00f0*/ 	.byte	0x04, 0x1c
        /*00f2*/ 	.short	(.L_37 - .L_36)


	//   ....[0]....
.L_36:
        /*00f4*/ 	.word	0x00001150


	//   ....[1]....
        /*00f8*/ 	.word	0x00001410


	//----- nvinfo : EIATTR_CRS_STACK_SIZE
	.align		4
.L_37:
        /*00fc*/ 	.byte	0x04, 0x1e
        /*00fe*/ 	.short	(.L_39 - .L_38)
.L_38:
        /*0100*/ 	.word	0x00000000


	//----- nvinfo : EIATTR_CBANK_PARAM_SIZE
	.align		4
.L_39:
        /*0104*/ 	.byte	0x03, 0x19
        /*0106*/ 	.short	0x003c


	//----- nvinfo : EIATTR_PARAM_CBANK
	.align		4
        /*0108*/ 	.byte	0x04, 0x0a
        /*010a*/ 	.short	(.L_41 - .L_40)
	.align		4
.L_40:
        /*010c*/ 	.word	index@(.nv.constant0._Z9layernormPfS_S_S_mmmf)
        /*0110*/ 	.short	0x0380
        /*0112*/ 	.short	0x003c


	//----- nvinfo : EIATTR_SW_WAR
	.align		4
.L_41:
        /*0114*/ 	.byte	0x04, 0x36
        /*0116*/ 	.short	(.L_43 - .L_42)
.L_42:
        /*0118*/ 	.word	0x00000008
.L_43:


//--------------------- .nv.callgraph             --------------------------
	.section	.nv.callgraph,"",@"SHT_CUDA_CALLGRAPH"
	.align	4
	.sectionentsize	8
	.align		4
        /*0000*/ 	.word	0x00000000
	.align		4
        /*0004*/ 	.word	0xffffffff
	.align		4
        /*0008*/ 	.word	0x00000000
	.align		4
        /*000c*/ 	.word	0xfffffffe
	.align		4
        /*0010*/ 	.word	0x00000000
	.align		4
        /*0014*/ 	.word	0xfffffffd
	.align		4
        /*0018*/ 	.word	0x00000000
	.align		4
        /*001c*/ 	.word	0xfffffffc


//--------------------- .text._Z9layernormPfS_S_S_mmmf --------------------------
	.section	.text._Z9layernormPfS_S_S_mmmf,"ax",@progbits
	.align	128
        .global         _Z9layernormPfS_S_S_mmmf
        .type           _Z9layernormPfS_S_S_mmmf,@function
        .size           _Z9layernormPfS_S_S_mmmf,(.L_x_40 - _Z9layernormPfS_S_S_mmmf)
        .other          _Z9layernormPfS_S_S_mmmf,@"STO_CUDA_ENTRY STV_DEFAULT"
_Z9layernormPfS_S_S_mmmf:
.text._Z9layernormPfS_S_S_mmmf:
[----:B------:R-:W-:Y:S08]  /*0000*/  LDC R1, c[0x0][0x37c] ;  /* 0x0000df00ff017b82 */ /* 0x000ff00000000800 */
[----:B------:R-:W0:Y:S01]  /*0010*/  S2UR UR4, SR_CTAID.X ;  /* 0x00000000000479c3 */ /* 0x000e220000002500 */
[----:B------:R-:W1:Y:S01]  /*0020*/  LDCU UR5, c[0x0][0x3ac] ;  /* 0x00007580ff0577ac */ /* 0x000e620008000800 */
[----:B------:R-:W2:Y:S01]  /*0030*/  S2R R15, SR_TID.X ;  /* 0x00000000000f7919 */ /* 0x000ea20000002100 */
[----:B------:R-:W-:-:S05]  /*0040*/  IMAD.MOV.U32 R11, RZ, RZ, RZ ;  /* 0x000000ffff0b7224 */ /* 0x000fca00078e00ff */
[----:B------:R-:W0:Y:S02]  /*0050*/  LDC.64 R12, c[0x0][0x3b0] ;  /* 0x0000ec00ff0c7b82 */ /* 0x000e240000000a00 */
[----:B0-----:R-:W-:-:S04]  /*0060*/  IMAD.WIDE.U32 R4, R12, UR4, RZ ;  /* 0x000000040c047c25 */ /* 0x001fc8000f8e00ff */
[----:B------:R-:W-:-:S05]  /*0070*/  IMAD R13, R13, UR4, R5 ;  /* 0x000000040d0d7c24 */ /* 0x000fca000f8e0205 */
[----:B-1----:R-:W-:-:S04]  /*0080*/  LOP3.LUT R0, R13, UR5, RZ, 0xfc, !PT ;  /* 0x000000050d007c12 */ /* 0x002fc8000f8efcff */
[----:B------:R-:W-:-:S13]  /*0090*/  ISETP.NE.U32.AND P0, PT, R0, RZ, PT ;  /* 0x000000ff0000720c */ /* 0x000fda0003f05070 */
[----:B--2---:R-:W-:Y:S05]  /*00a0*/  @P0 BRA `(.L_x_0) ;  /* 0x0000000000500947 */ /* 0x004fea0003800000 */
[----:B------:R-:W0:Y:S02]  /*00b0*/  LDCU UR4, c[0x0][0x3a8] ;  /* 0x00007500ff0477ac */ /* 0x000e240008000800 */
[----:B0-----:R-:W0:Y:S01]  /*00c0*/  I2F.U32.RP R0, UR4 ;  /* 0x0000000400007d06 */ /* 0x001e220008209000 */
[----:B------:R-:W-:-:S07]  /*00d0*/  ISETP.NE.U32.AND P1, PT, RZ, UR4, PT ;  /* 0x00000004ff007c0c */ /* 0x000fce000bf25070 */
[----:B0-----:R-:W0:Y:S02]  /*00e0*/  MUFU.RCP R0, R0 ;  /* 0x0000000000007308 */ /* 0x001e240000001000 */
[----:B0-----:R-:W-:-:S06]  /*00f0*/  VIADD R2, R0, 0xffffffe ;  /* 0x0ffffffe00027836 */ /* 0x001fcc0000000000 */
[----:B------:R0:W1:Y:S02]  /*0100*/  F2I.FTZ.U32.TRUNC.NTZ R3, R2 ;  /* 0x0000000200037305 */ /* 0x000064000021f000 */
[----:B0-----:R-:W-:Y:S02]  /*0110*/  HFMA2 R2, -RZ, RZ, 0, 0 ;  /* 0x00000000ff027431 */ /* 0x001fe400000001ff */
[----:B-1----:R-:W-:-:S04]  /*0120*/  IMAD.MOV R7, RZ, RZ, -R3 ;  /* 0x000000ffff077224 */ /* 0x002fc800078e0a03 */
[----:B------:R-:W-:-:S04]  /*0130*/  IMAD R7, R7, UR4, RZ ;  /* 0x0000000407077c24 */ /* 0x000fc8000f8e02ff */
[----:B------:R-:W-:-:S04]  /*0140*/  IMAD.HI.U32 R3, R3, R7, R2 ;  /* 0x0000000703037227 */ /* 0x000fc800078e0002 */
[----:B------:R-:W-:Y:S02]  /*0150*/  IMAD.MOV.U32 R7, RZ, RZ, RZ ;  /* 0x000000ffff077224 */ /* 0x000fe400078e00ff */
[----:B------:R-:W-:-:S04]  /*0160*/  IMAD.HI.U32 R3, R3, R4, RZ ;  /* 0x0000000403037227 */ /* 0x000fc800078e00ff */
[----:B------:R-:W-:-:S04]  /*0170*/  IMAD.MOV R3, RZ, RZ, -R3 ;  /* 0x000000ffff037224 */ /* 0x000fc800078e0a03 */
[----:B------:R-:W-:-:S05]  /*0180*/  IMAD R6, R3, UR4, R4 ;  /* 0x0000000403067c24 */ /* 0x000fca000f8e0204 */
[----:B------:R-:W-:-:S13]  /*0190*/  ISETP.GE.U32.AND P0, PT, R6, UR4, PT ;  /* 0x0000000406007c0c */ /* 0x000fda000bf06070 */
[----:B------:R-:W-:-:S05]  /*01a0*/  @P0 VIADD R6, R6, -UR4 ;  /* 0x8000000406060c36 */ /* 0x000fca0008000000 */
[----:B------:R-:W-:-:S13]  /*01b0*/  ISETP.GE.U32.AND P0, PT, R6, UR4, PT ;  /* 0x0000000406007c0c */ /* 0x000fda000bf06070 */
[----:B------:R-:W-:Y:S02]  /*01c0*/  @P0 IADD3 R6, PT, PT, R6, -UR4, RZ ;  /* 0x8000000406060c10 */ /* 0x000fe4000fffe0ff */
[----:B------:R-:W-:Y:S01]  /*01d0*/  @!P1 LOP3.LUT R6, RZ, UR4, RZ, 0x33, !PT ;  /* 0x00000004ff069c12 */ /* 0x000fe2000f8e33ff */
[----:B------:R-:W-:Y:S06]  /*01e0*/  BRA `(.L_x_1) ;  /* 0x0000000000087947 */ /* 0x000fec0003800000 */
.L_x_0:
[----:B------:R-:W-:-:S07]  /*01f0*/  MOV R0, 0x210 ;  /* 0x0000021000007802 */ /* 0x000fce0000000f00 */
[----:B------:R-:W-:Y:S05]  /*0200*/  CALL.REL.NOINC `($__internal_1_$__cuda_sm20_rem_u64) ;  /* 0x00000014005c7944 */ /* 0x000fea0003c00000 */
.L_x_1:
[----:B------:R-:W0:Y:S01]  /*0210*/  LDCU.64 UR4, c[0x0][0x3b0] ;  /* 0x00007600ff0477ac */ /* 0x000e220008000a00 */
[----:B------:R-:W1:Y:S01]  /*0220*/  LDC.64 R2, c[0x0][0x380] ;  /* 0x0000e000ff027b82 */ /* 0x000e620000000a00 */
[----:B------:R-:W-:Y:S01]  /*0230*/  LOP3.LUT R0, R15, 0x1f, RZ, 0xc0, !PT ;  /* 0x0000001f0f007812 */ /* 0x000fe200078ec0ff */
[----:B------:R-:W-:Y:S01]  /*0240*/  BSSY.RECONVERGENT B0, `(.L_x_2) ;  /* 0x00000ac000007945 */ /* 0x000fe20003800200 */
[----:B------:R-:W2:Y:S01]  /*0250*/  LDCU.64 UR6, c[0x0][0x358] ;  /* 0x00006b00ff0677ac */ /* 0x000ea20008000a00 */
[----:B------:R-:W-:Y:S01]  /*0260*/  IMAD.MOV.U32 R19, RZ, RZ, RZ ;  /* 0x000000ffff137224 */ /* 0x000fe200078e00ff */
[----:B------:R-:W-:Y:S02]  /*0270*/  MOV R20, RZ ;  /* 0x000000ff00147202 */ /* 0x000fe40000000f00 */
[----:B0-----:R-:W-:-:S04]  /*0280*/  ISETP.GE.U32.AND P0, PT, R0, UR4, PT ;  /* 0x0000000400007c0c */ /* 0x001fc8000bf06070 */
[----:B------:R-:W-:Y:S02]  /*0290*/  ISETP.GE.U32.AND.EX P0, PT, RZ, UR5, PT, P0 ;  /* 0x00000005ff007c0c */ /* 0x000fe4000bf06100 */
[----:B-1----:R-:W-:-:S04]  /*02a0*/  LEA R10, P1, R4, R2, 0x2 ;  /* 0x00000002040a7211 */ /* 0x002fc800078210ff */
[----:B------:R-:W-:-:S07]  /*02b0*/  LEA.HI.X R12, R4, R3, R13, 0x2, P1 ;  /* 0x00000003040c7211 */ /* 0x000fce00008f140d */
[----:B--2---:R-:W-:Y:S05]  /*02c0*/  @P0 BRA `(.L_x_3) ;  /* 0x00000008008c0947 */ /* 0x004fea0003800000 */
[----:B------:R-:W-:Y:S01]  /*02d0*/  IMAD.MOV.U32 R17, RZ, RZ, RZ ;  /* 0x000000ffff117224 */ /* 0x000fe200078e00ff */
[----:B------:R-:W-:Y:S01]  /*02e0*/  LOP3.LUT R14, RZ, R0, RZ, 0x33, !PT ;  /* 0x00000000ff0e7212 */ /* 0x000fe200078e33ff */
[----:B------:R-:W-:Y:S01]  /*02f0*/  BSSY.RECONVERGENT B1, `(.L_x_4) ;  /* 0x000004f000017945 */ /* 0x000fe20003800200 */
[----:B------:R-:W-:Y:S01]  /*0300*/  IMAD.MOV.U32 R20, RZ, RZ, RZ ;  /* 0x000000ffff147224 */ /* 0x000fe200078e00ff */
[----:B------:R-:W-:Y:S02]  /*0310*/  MOV R19, RZ ;  /* 0x000000ff00137202 */ /* 0x000fe40000000f00 */
[----:B------:R-:W-:Y:S02]  /*0320*/  LOP3.LUT R9, RZ, R17, RZ, 0x33, !PT ;  /* 0x00000011ff097212 */ /* 0x000fe400078e33ff */
[----:B------:R-:W-:-:S04]  /*0330*/  IADD3 R14, P0, PT, R14, UR4, RZ ;  /* 0x000000040e0e7c10 */ /* 0x000fc8000ff1e0ff */
[----:B------:R-:W-:Y:S02]  /*0340*/  IADD3.X R9, PT, PT, R9, UR5, RZ, P0, !PT ;  /* 0x0000000509097c10 */ /* 0x000fe400087fe4ff */
[C---:B------:R-:W-:Y:S02]  /*0350*/  ISETP.GE.U32.AND P0, PT, R14.reuse, 0x1e0, PT ;  /* 0x000001e00e00780c */ /* 0x040fe40003f06070 */
[----:B------:R-:W-:Y:S02]  /*0360*/  SHF.R.U64 R14, R14, 0x5, R9 ;  /* 0x000000050e0e7819 */ /* 0x000fe40000001209 */
[----:B------:R-:W-:Y:S02]  /*0370*/  ISETP.GE.U32.AND.EX P0, PT, R9, RZ, PT, P0 ;  /* 0x000000ff0900720c */ /* 0x000fe40003f06100 */
[----:B------:R-:W-:-:S04]  /*0380*/  IADD3 R14, P1, PT, R14, 0x1, RZ ;  /* 0x000000010e0e7810 */ /* 0x000fc80007f3e0ff */
[----:B------:R-:W-:-:S07]  /*0390*/  LEA.HI.X R16, R9, RZ, RZ, 0x1b, P1 ;  /* 0x000000ff09107211 */ /* 0x000fce00008fdcff */
[----:B------:R-:W-:Y:S05]  /*03a0*/  @!P0 BRA `(.L_x_5) ;  /* 0x00000004000c8947 */ /* 0x000fea0003800000 */
[C---:B------:R-:W-:Y:S01]  /*03b0*/  IMAD.SHL.U32 R9, R0.reuse, 0x4, RZ ;  /* 0x0000000400097824 */ /* 0x040fe200078e00ff */
[----:B------:R-:W-:Y:S01]  /*03c0*/  SHF.L.U64.HI R22, R0, 0x2, R17 ;  /* 0x0000000200167819 */ /* 0x000fe20000010211 */
[----:B------:R-:W-:Y:S01]  /*03d0*/  IMAD.MOV.U32 R20, RZ, RZ, RZ ;  /* 0x000000ffff147224 */ /* 0x000fe200078e00ff */
[----:B------:R-:W-:Y:S02]  /*03e0*/  LOP3.LUT R16, R16, 0xfffffff, RZ, 0xc0, !PT ;  /* 0x0fffffff10107812 */ /* 0x000fe400078ec0ff */
[----:B------:R-:W-:Y:S02]  /*03f0*/  LEA R9, P0, R4, R9, 0x2 ;  /* 0x0000000904097211 */ /* 0x000fe400078010ff */
[----:B------:R-:W-:Y:S02]  /*0400*/  LOP3.LUT R18, R14, 0xfffffff0, RZ, 0xc0, !PT ;  /* 0xfffffff00e127812 */ /* 0x000fe400078ec0ff */
[----:B------:R-:W-:Y:S02]  /*0410*/  IADD3 R8, P1, PT, R9, R2, RZ ;  /* 0x0000000209087210 */ /* 0x000fe40007f3e0ff */
[----:B------:R-:W-:-:S02]  /*0420*/  LEA.HI.X R22, R4, R22, R13, 0x2, P0 ;  /* 0x0000001604167211 */ /* 0x000fc400000f140d */
[----:B------:R-:W-:-:S04]  /*0430*/  IADD3 R8, P2, PT, R8, 0x400, RZ ;  /* 0x0000040008087810 */ /* 0x000fc80007f5e0ff */
[----:B------:R-:W-:-:S09]  /*0440*/  IADD3.X R9, PT, PT, RZ, R22, R3, P2, P1 ;  /* 0x00000016ff097210 */ /* 0x000fd200017e2403 */
.L_x_6:
[----:B------:R-:W2:Y:S04]  /*0450*/  LDG.E R25, desc[UR6][R8.64+-0x400] ;  /* 0xfffc000608197981 */ /* 0x000ea8000c1e1900 */
[----:B------:R-:W3:Y:S04]  /*0460*/  LDG.E R27, desc[UR6][R8.64+-0x380] ;  /* 0xfffc8006081b7981 */ /* 0x000ee8000c1e1900 */
[----:B------:R-:W4:Y:S04]  /*0470*/  LDG.E R23, desc[UR6][R8.64+-0x300] ;  /* 0xfffd000608177981 */ /* 0x000f28000c1e1900 */
[----:B------:R-:W5:Y:S04]  /*0480*/  LDG.E R22, desc[UR6][R8.64+-0x280] ;  /* 0xfffd800608167981 */ /* 0x000f68000c1e1900 */
[----:B------:R-:W5:Y:S01]  /*0490*/  LDG.E R21, desc[UR6][R8.64+-0x200] ;  /* 0xfffe000608157981 */ /* 0x000f62000c1e1900 */
[C---:B--2---:R-:W-:Y:S01]  /*04a0*/  FADD R24, R25.reuse, R19 ;  /* 0x0000001319187221 */ /* 0x044fe20000000000 */
[----:B------:R-:W-:-:S02]  /*04b0*/  FFMA R20, R25, R25, R20 ;  /* 0x0000001919147223 */ /* 0x000fc40000000014 */
[----:B------:R-:W2:Y:S01]  /*04c0*/  LDG.E R19, desc[UR6][R8.64+-0x180] ;  /* 0xfffe800608137981 */ /* 0x000ea2000c1e1900 */
[----:B---3--:R-:W-:Y:S01]  /*04d0*/  FADD R24, R24, R27 ;  /* 0x0000001b18187221 */ /* 0x008fe20000000000 */
[----:B------:R-:W-:Y:S02]  /*04e0*/  FFMA R26, R27, R27, R20 ;  /* 0x0000001b1b1a7223 */ /* 0x000fe40000000014 */
[----:B------:R-:W3:Y:S01]  /*04f0*/  LDG.E R20, desc[UR6][R8.64+-0x100] ;  /* 0xffff000608147981 */ /* 0x000ee2000c1e1900 */
[----:B----4-:R-:W-:Y:S01]  /*0500*/  FADD R25, R24, R23 ;  /* 0x0000001718197221 */ /* 0x010fe20000000000 */
[----:B------:R-:W-:Y:S02]  /*0510*/  FFMA R27, R23, R23, R26 ;  /* 0x00000017171b7223 */ /* 0x000fe4000000001a */
[----:B------:R-:W4:Y:S04]  /*0520*/  LDG.E R24, desc[UR6][R8.64+-0x80] ;  /* 0xffff800608187981 */ /* 0x000f28000c1e1900 */
[----:B------:R-:W4:Y:S01]  /*0530*/  LDG.E R23, desc[UR6][R8.64] ;  /* 0x0000000608177981 */ /* 0x000f22000c1e1900 */
[----:B-----5:R-:W-:Y:S01]  /*0540*/  FADD R26, R25, R22 ;  /* 0x00000016191a7221 */ /* 0x020fe20000000000 */
[----:B------:R-:W-:-:S02]  /*0550*/  FFMA R28, R22, R22, R27 ;  /* 0x00000016161c7223 */ /* 0x000fc4000000001b */
[----:B------:R-:W5:Y:S01]  /*0560*/  LDG.E R22, desc[UR6][R8.64+0x80] ;  /* 0x0000800608167981 */ /* 0x000f62000c1e1900 */
[----:B------:R-:W-:Y:S01]  /*0570*/  FADD R26, R26, R21 ;  /* 0x000000151a1a7221 */ /* 0x000fe20000000000 */
[----:B------:R-:W-:-:S03]  /*0580*/  FFMA R28, R21, R21, R28 ;  /* 0x00000015151c7223 */ /* 0x000fc6000000001c */
[----:B--2---:R-:W-:Y:S01]  /*0590*/  FADD R21, R26, R19 ;  /* 0x000000131a157221 */ /* 0x004fe20000000000 */
[----:B------:R-:W-:Y:S02]  /*05a0*/  FFMA R25, R19, R19, R28 ;  /* 0x0000001313197223 */ /* 0x000fe4000000001c */
[----:B------:R-:W2:Y:S01]  /*05b0*/  LDG.E R19, desc[UR6][R8.64+0x100] ;  /* 0x0001000608137981 */ /* 0x000ea2000c1e1900 */
[----:B---3--:R-:W-:Y:S01]  /*05c0*/  FADD R21, R21, R20 ;  /* 0x0000001415157221 */ /* 0x008fe20000000000 */
[----:B------:R-:W-:Y:S02]  /*05d0*/  FFMA R25, R20, R20, R25 ;  /* 0x0000001414197223 */ /* 0x000fe40000000019 */
[----:B------:R-:W3:Y:S01]  /*05e0*/  LDG.E R20, desc[UR6][R8.64+0x180] ;  /* 0x0001800608147981 */ /* 0x000ee2000c1e1900 */
[----:B----4-:R-:W-:Y:S01]  /*05f0*/  FADD R26, R21, R24 ;  /* 0x00000018151a7221 */ /* 0x010fe20000000000 */
[----:B------:R-:W-:Y:S02]  /*0600*/  FFMA R24, R24, R24, R25 ;  /* 0x0000001818187223 */ /* 0x000fe40000000019 */
[----:B------:R-:W4:Y:S01]  /*0610*/  LDG.E R21, desc[UR6][R8.64+0x200] ;  /* 0x0002000608157981 */ /* 0x000f22000c1e1900 */
[----:B------:R-:W-:Y:S01]  /*0620*/  FADD R25, R26, R23 ;  /* 0x000000171a197221 */ /* 0x000fe20000000000 */
[----:B------:R-:W-:-:S02]  /*0630*/  FFMA R27, R23, R23, R24 ;  /* 0x00000017171b7223 */ /* 0x000fc40000000018 */
[----:B------:R-:W4:Y:S01]  /*0640*/  LDG.E R23, desc[UR6][R8.64+0x280] ;  /* 0x0002800608177981 */ /* 0x000f22000c1e1900 */
[----:B-----5:R-:W-:Y:S01]  /*0650*/  FADD R26, R25, R22 ;  /* 0x00000016191a7221 */ /* 0x020fe20000000000 */
[----:B------:R-:W-:Y:S02]  /*0660*/  FFMA R28, R22, R22, R27 ;  /* 0x00000016161c7223 */ /* 0x000fe4000000001b */
[----:B------:R-:W5:Y:S04]  /*0670*/  LDG.E R24, desc[UR6][R8.64+0x300] ;  /* 0x0003000608187981 */ /* 0x000f68000c1e1900 */
[----:B------:R0:W5:Y:S01]  /*0680*/  LDG.E R22, desc[UR6][R8.64+0x380] ;  /* 0x0003800608167981 */ /* 0x000162000c1e1900 */
[----:B------:R-:W-:Y:S02]  /*0690*/  IADD3 R18, P0, PT, R18, -0x10, RZ ;  /* 0xfffffff012127810 */ /* 0x000fe40007f1e0ff */
[----:B------:R-:W-:-:S02]  /*06a0*/  IADD3 R0, P1, PT, R0, 0x200, RZ ;  /* 0x0000020000007810 */ /* 0x000fc40007f3e0ff */
[----:B------:R-:W-:Y:S02]  /*06b0*/  IADD3.X R16, PT, PT, R16, -0x1, RZ, P0, !PT ;  /* 0xffffffff10107810 */ /* 0x000fe400007fe4ff */
[----:B------:R-:W-:Y:S01]  /*06c0*/  ISETP.NE.U32.AND P0, PT, R18, RZ, PT ;  /* 0x000000ff1200720c */ /* 0x000fe20003f05070 */
[----:B------:R-:W-:Y:S01]  /*06d0*/  IMAD.X R17, RZ, RZ, R17, P1 ;  /* 0x000000ffff117224 */ /* 0x000fe200008e0611 */
[----:B0-----:R-:W-:Y:S02]  /*06e0*/  IADD3 R8, P2, PT, R8, 0x800, RZ ;  /* 0x0000080008087810 */ /* 0x001fe40007f5e0ff */
[----:B------:R-:W-:Y:S02]  /*06f0*/  ISETP.NE.AND.EX P0, PT, R16, RZ, PT, P0 ;  /* 0x000000ff1000720c */ /* 0x000fe40003f05300 */
[----:B------:R-:W-:Y:S01]  /*0700*/  IADD3.X R9, PT, PT, RZ, R9, RZ, P2, !PT ;  /* 0x00000009ff097210 */ /* 0x000fe200017fe4ff */
[----:B--2---:R-:W-:Y:S01]  /*0710*/  FADD R25, R26, R19 ;  /* 0x000000131a197221 */ /* 0x004fe20000000000 */
[----:B------:R-:W-:-:S03]  /*0720*/  FFMA R19, R19, R19, R28 ;  /* 0x0000001313137223 */ /* 0x000fc6000000001c */
[----:B---3--:R-:W-:Y:S01]  /*0730*/  FADD R26, R25, R20 ;  /* 0x00000014191a7221 */ /* 0x008fe20000000000 */
[----:B------:R-:W-:-:S03]  /*0740*/  FFMA R20, R20, R20, R19 ;  /* 0x0000001414147223 */ /* 0x000fc60000000013 */
[----:B----4-:R-:W-:Y:S01]  /*0750*/  FADD R26, R26, R21 ;  /* 0x000000151a1a7221 */ /* 0x010fe20000000000 */
[----:B------:R-:W-:-:S03]  /*0760*/  FFMA R20, R21, R21, R20 ;  /* 0x0000001515147223 */ /* 0x000fc60000000014 */
[----:B------:R-:W-:Y:S01]  /*0770*/  FADD R19, R26, R23 ;  /* 0x000000171a137221 */ /* 0x000fe20000000000 */
[----:B------:R-:W-:-:S03]  /*0780*/  FFMA R23, R23, R23, R20 ;  /* 0x0000001717177223 */ /* 0x000fc60000000014 */
[----:B-----5:R-:W-:Y:S01]  /*0790*/  FADD R19, R19, R24 ;  /* 0x0000001813137221 */ /* 0x020fe20000000000 */
[----:B------:R-:W-:-:S03]  /*07a0*/  FFMA R23, R24, R24, R23 ;  /* 0x0000001818177223 */ /* 0x000fc60000000017 */
[----:B------:R-:W-:Y:S01]  /*07b0*/  FADD R19, R19, R22 ;  /* 0x0000001613137221 */ /* 0x000fe20000000000 */
[----:B------:R-:W-:Y:S01]  /*07c0*/  FFMA R20, R22, R22, R23 ;  /* 0x0000001616147223 */ /* 0x000fe20000000017 */
[----:B------:R-:W-:Y:S06]  /*07d0*/  @P0 BRA `(.L_x_6) ;  /* 0xfffffffc001c0947 */ /* 0x000fec000383ffff */
.L_x_5:
[----:B------:R-:W-:Y:S05]  /*07e0*/  BSYNC.RECONVERGENT B1 ;  /* 0x0000000000017941 */ /* 0x000fea0003800200 */
.L_x_4:
[----:B------:R-:W-:-:S04]  /*07f0*/  LOP3.LUT R8, R14, 0xf, RZ, 0xc0, !PT ;  /* 0x0000000f0e087812 */ /* 0x000fc800078ec0ff */
[----:B------:R-:W-:-:S04]  /*0800*/  ISETP.NE.U32.AND P0, PT, R8, RZ, PT ;  /* 0x000000ff0800720c */ /* 0x000fc80003f05070 */
[----:B------:R-:W-:-:S13]  /*0810*/  ISETP.NE.AND.EX P0, PT, RZ, RZ, PT, P0 ;  /* 0x000000ffff00720c */ /* 0x000fda0003f05300 */
[----:B------:R-:W-:Y:S05]  /*0820*/  @!P0 BRA `(.L_x_3) ;  /* 0x0000000400348947 */ /* 0x000fea0003800000 */
[----:B------:R-:W-:Y:S01]  /*0830*/  ISETP.GE.U32.AND P1, PT, R8, 0x8, PT ;  /* 0x000000080800780c */ /* 0x000fe20003f26070 */
[----:B------:R-:W-:Y:S01]  /*0840*/  BSSY.RECONVERGENT B1, `(.L_x_7) ;  /* 0x0000022000017945 */ /* 0x000fe20003800200 */
[----:B------:R-:W-:Y:S02]  /*0850*/  LOP3.LUT R26, R14, 0x7, RZ, 0xc0, !PT ;  /* 0x000000070e1a7812 */ /* 0x000fe400078ec0ff */
[----:B------:R-:W-:Y:S02]  /*0860*/  ISETP.GE.U32.AND.EX P1, PT, RZ, RZ, PT, P1 ;  /* 0x000000ffff00720c */ /* 0x000fe40003f26110 */
[----:B------:R-:W-:-:S04]  /*0870*/  ISETP.NE.U32.AND P0, PT, R26, RZ, PT ;  /* 0x000000ff1a00720c */ /* 0x000fc80003f05070 */
[----:B------:R-:W-:-:S07]  /*0880*/  ISETP.NE.AND.EX P0, PT, RZ, RZ, PT, P0 ;  /* 0x000000ffff00720c */ /* 0x000fce0003f05300 */
[----:B------:R-:W-:Y:S06]  /*0890*/  @!P1 BRA `(.L_x_8) ;  /* 0x0000000000709947 */ /* 0x000fec0003800000 */
[----:B------:R-:W-:-:S04]  /*08a0*/  LEA R8, P1, R0, R10, 0x2 ;  /* 0x0000000a00087211 */ /* 0x000fc800078210ff */
[----:B------:R-:W-:-:S05]  /*08b0*/  LEA.HI.X R9, R0, R12, R17, 0x2, P1 ;  /* 0x0000000c00097211 */ /* 0x000fca00008f1411 */
[----:B------:R-:W2:Y:S04]  /*08c0*/  LDG.E R27, desc[UR6][R8.64] ;  /* 0x00000006081b7981 */ /* 0x000ea8000c1e1900 */
[----:B------:R-:W3:Y:S04]  /*08d0*/  LDG.E R24, desc[UR6][R8.64+0x80] ;  /* 0x0000800608187981 */ /* 0x000ee8000c1e1900 */
[----:B------:R-:W4:Y:S04]  /*08e0*/  LDG.E R23, desc[UR6][R8.64+0x100] ;  /* 0x0001000608177981 */ /* 0x000f28000c1e1900 */
[----:B------:R-:W5:Y:S04]  /*08f0*/  LDG.E R22, desc[UR6][R8.64+0x180] ;  /* 0x0001800608167981 */ /* 0x000f68000c1e1900 */
[----:B------:R-:W5:Y:S04]  /*0900*/  LDG.E R21, desc[UR6][R8.64+0x200] ;  /* 0x0002000608157981 */ /* 0x000f68000c1e1900 */
[----:B------:R-:W5:Y:S04]  /*0910*/  LDG.E R18, desc[UR6][R8.64+0x280] ;  /* 0x0002800608127981 */ /* 0x000f68000c1e1900 */
[----:B------:R-:W5:Y:S04]  /*0920*/  LDG.E R16, desc[UR6][R8.64+0x300] ;  /* 0x0003000608107981 */ /* 0x000f68000c1e1900 */
[----:B------:R0:W5:Y:S01]  /*0930*/  LDG.E R25, desc[UR6][R8.64+0x380] ;  /* 0x0003800608197981 */ /* 0x000162000c1e1900 */
[----:B------:R-:W-:-:S05]  /*0940*/  IADD3 R0, P1, PT, R0, 0x100, RZ ;  /* 0x0000010000007810 */ /* 0x000fca0007f3e0ff */
[----:B------:R-:W-:Y:S02]  /*0950*/  IMAD.X R17, RZ, RZ, R17, P1 ;  /* 0x000000ffff117224 */ /* 0x000fe400008e0611 */
[----:B--2---:R-:W-:Y:S01]  /*0960*/  FADD R19, R19, R27 ;  /* 0x0000001b13137221 */ /* 0x004fe20000000000 */
[----:B------:R-:W-:-:S03]  /*0970*/  FFMA R27, R27, R27, R20 ;  /* 0x0000001b1b1b7223 */ /* 0x000fc60000000014 */
[----:B---3--:R-:W-:Y:S01]  /*0980*/  FADD R20, R19, R24 ;  /* 0x0000001813147221 */ /* 0x008fe20000000000 */
[----:B------:R-:W-:-:S03]  /*0990*/  FFMA R24, R24, R24, R27 ;  /* 0x0000001818187223 */ /* 0x000fc6000000001b */
[----:B----4-:R-:W-:Y:S01]  /*09a0*/  FADD R19, R20, R23 ;  /* 0x0000001714137221 */ /* 0x010fe20000000000 */
[----:B------:R-:W-:-:S03]  /*09b0*/  FFMA R23, R23, R23, R24 ;  /* 0x0000001717177223 */ /* 0x000fc60000000018 */
[----:B-----5:R-:W-:Y:S01]  /*09c0*/  FADD R20, R19, R22 ;  /* 0x0000001613147221 */ /* 0x020fe20000000000 */
[----:B------:R-:W-:-:S03]  /*09d0*/  FFMA R22, R22, R22, R23 ;  /* 0x0000001616167223 */ /* 0x000fc60000000017 */
[----:B------:R-:W-:Y:S01]  /*09e0*/  FADD R19, R20, R21 ;  /* 0x0000001514137221 */ /* 0x000fe20000000000 */
[----:B------:R-:W-:-:S03]  /*09f0*/  FFMA R21, R21, R21, R22 ;  /* 0x0000001515157223 */ /* 0x000fc60000000016 */
[----:B------:R-:W-:Y:S01]  /*0a00*/  FADD R19, R19, R18 ;  /* 0x0000001213137221 */ /* 0x000fe20000000000 */
[----:B------:R-:W-:-:S03]  /*0a10*/  FFMA R21, R18, R18, R21 ;  /* 0x0000001212157223 */ /* 0x000fc60000000015 */
[----:B0-----:R-:W-:Y:S01]  /*0a20*/  FADD R8, R19, R16 ;  /* 0x0000001013087221 */ /* 0x001fe20000000000 */
[----:B------:R-:W-:-:S03]  /*0a30*/  FFMA R16, R16, R16, R21 ;  /* 0x0000001010107223 */ /* 0x000fc60000000015 */
[----:B------:R-:W-:Y:S01]  /*0a40*/  FADD R19, R8, R25 ;  /* 0x0000001908137221 */ /* 0x000fe20000000000 */
[----:B------:R-:W-:-:S07]  /*0a50*/  FFMA R20, R25, R25, R16 ;  /* 0x0000001919147223 */ /* 0x000fce0000000010 */
.L_x_8:
[----:B------:R-:W-:Y:S05]  /*0a60*/  BSYNC.RECONVERGENT B1 ;  /* 0x0000000000017941 */ /* 0x000fea0003800200 */
.L_x_7:
[----:B------:R-:W-:Y:S05]  /*0a70*/  @!P0 BRA `(.L_x_3) ;  /* 0x0000000000a08947 */ /* 0x000fea0003800000 */
[----:B------:R-:W-:-:S04]  /*0a80*/  ISETP.GE.U32.AND P0, PT, R26, 0x4, PT ;  /* 0x000000041a00780c */ /* 0x000fc80003f06070 */
[----:B------:R-:W-:-:S13]  /*0a90*/  ISETP.GE.U32.AND.EX P0, PT, RZ, RZ, PT, P0 ;  /* 0x000000ffff00720c */ /* 0x000fda0003f06100 */
[----:B------:R-:W-:-:S04]  /*0aa0*/  @P0 LEA R8, P1, R0, R10, 0x2 ;  /* 0x0000000a00080211 */ /* 0x000fc800078210ff */
[----:B------:R-:W-:-:S05]  /*0ab0*/  @P0 LEA.HI.X R9, R0, R12, R17, 0x2, P1 ;  /* 0x0000000c00090211 */ /* 0x000fca00008f1411 */
[----:B------:R-:W2:Y:S04]  /*0ac0*/  @P0 LDG.E R21, desc[UR6][R8.64] ;  /* 0x0000000608150981 */ /* 0x000ea8000c1e1900 */
[----:B------:R-:W3:Y:S04]  /*0ad0*/  @P0 LDG.E R22, desc[UR6][R8.64+0x80] ;  /* 0x0000800608160981 */ /* 0x000ee8000c1e1900 */
[----:B------:R-:W4:Y:S04]  /*0ae0*/  @P0 LDG.E R24, desc[UR6][R8.64+0x100] ;  /* 0x0001000608180981 */ /* 0x000f28000c1e1900 */
[----:B------:R-:W5:Y:S01]  /*0af0*/  @P0 LDG.E R26, desc[UR6][R8.64+0x180] ;  /* 0x00018006081a0981 */ /* 0x000f62000c1e1900 */
[----:B------:R-:W-:Y:S01]  /*0b00*/  LOP3.LUT R16, R14, 0x3, RZ, 0xc0, !PT ;  /* 0x000000030e107812 */ /* 0x000fe200078ec0ff */
[----:B------:R-:W-:Y:S01]  /*0b10*/  HFMA2 R14, -RZ, RZ, 0, 0 ;  /* 0x00000000ff0e7431 */ /* 0x000fe200000001ff */
[----:B------:R-:W-:-:S02]  /*0b20*/  @P0 IADD3 R0, P2, PT, R0, 0x80, RZ ;  /* 0x0000008000000810 */ /* 0x000fc40007f5e0ff */
[----:B------:R-:W-:-:S03]  /*0b30*/  ISETP.NE.U32.AND P1, PT, R16, RZ, PT ;  /* 0x000000ff1000720c */ /* 0x000fc60003f25070 */
[----:B------:R-:W-:Y:S01]  /*0b40*/  @P0 IMAD.X R17, RZ, RZ, R17, P2 ;  /* 0x000000ffff110224 */ /* 0x000fe200010e0611 */
[----:B------:R-:W-:Y:S01]  /*0b50*/  ISETP.NE.AND.EX P1, PT, R14, RZ, PT, P1 ;  /* 0x000000ff0e00720c */ /* 0x000fe20003f25310 */
[----:B--2---:R-:W-:Y:S01]  /*0b60*/  @P0 FADD R18, R19, R21 ;  /* 0x0000001513120221 */ /* 0x004fe20000000000 */
[----:B------:R-:W-:-:S03]  /*0b70*/  @P0 FFMA R21, R21, R21, R20 ;  /* 0x0000001515150223 */ /* 0x000fc60000000014 */
[----:B---3--:R-:W-:Y:S01]  /*0b80*/  @P0 FADD R18, R18, R22 ;  /* 0x0000001612120221 */ /* 0x008fe20000000000 */
[----:B------:R-:W-:-:S03]  /*0b90*/  @P0 FFMA R21, R22, R22, R21 ;  /* 0x0000001616150223 */ /* 0x000fc60000000015 */
[----:B----4-:R-:W-:Y:S01]  /*0ba0*/  @P0 FADD R18, R18, R24 ;  /* 0x0000001812120221 */ /* 0x010fe20000000000 */
[----:B------:R-:W-:-:S03]  /*0bb0*/  @P0 FFMA R21, R24, R24, R21 ;  /* 0x0000001818150223 */ /* 0x000fc60000000015 */
[----:B-----5:R-:W-:Y:S01]  /*0bc0*/  @P0 FADD R19, R18, R26 ;  /* 0x0000001a12130221 */ /* 0x020fe20000000000 */
[----:B------:R-:W-:Y:S01]  /*0bd0*/  @P0 FFMA R20, R26, R26, R21 ;  /* 0x0000001a1a140223 */ /* 0x000fe20000000015 */
[----:B------:R-:W-:Y:S06]  /*0be0*/  @!P1 BRA `(.L_x_3) ;  /* 0x0000000000449947 */ /* 0x000fec0003800000 */
[C---:B------:R-:W-:Y:S01]  /*0bf0*/  IMAD.SHL.U32 R9, R0.reuse, 0x4, RZ ;  /* 0x0000000400097824 */ /* 0x040fe200078e00ff */
[----:B------:R-:W-:-:S04]  /*0c00*/  SHF.L.U64.HI R0, R0, 0x2, R17 ;  /* 0x0000000200007819 */ /* 0x000fc80000010211 */
[----:B------:R-:W-:-:S04]  /*0c10*/  LEA R9, P0, R4, R9, 0x2 ;  /* 0x0000000904097211 */ /* 0x000fc800078010ff */
[----:B------:R-:W-:Y:S02]  /*0c20*/  IADD3 R2, P1, PT, R9, R2, RZ ;  /* 0x0000000209027210 */ /* 0x000fe40007f3e0ff */
[----:B------:R-:W-:-:S04]  /*0c30*/  LEA.HI.X R0, R4, R0, R13, 0x2, P0 ;  /* 0x0000000004007211 */ /* 0x000fc800000f140d */
[----:B------:R-:W-:-:S07]  /*0c40*/  IADD3.X R9, PT, PT, R0, R3, RZ, P1, !PT ;  /* 0x0000000300097210 */ /* 0x000fce0000ffe4ff */
.L_x_9:
[----:B------:R-:W-:-:S06]  /*0c50*/  IMAD.MOV.U32 R3, RZ, RZ, R9 ;  /* 0x000000ffff037224 */ /* 0x000fcc00078e0009 */
[----:B------:R0:W2:Y:S01]  /*0c60*/  LDG.E R3, desc[UR6][R2.64] ;  /* 0x0000000602037981 */ /* 0x0000a2000c1e1900 */
[----:B------:R-:W-:-:S04]  /*0c70*/  IADD3 R16, P0, PT, R16, -0x1, RZ ;  /* 0xffffffff10107810 */ /* 0x000fc80007f1e0ff */
[----:B------:R-:W-:Y:S02]  /*0c80*/  IADD3.X R14, PT, PT, R14, -0x1, RZ, P0, !PT ;  /* 0xffffffff0e0e7810 */ /* 0x000fe400007fe4ff */
[----:B------:R-:W-:Y:S02]  /*0c90*/  ISETP.NE.U32.AND P0, PT, R16, RZ, PT ;  /* 0x000000ff1000720c */ /* 0x000fe40003f05070 */
[----:B0-----:R-:W-:Y:S02]  /*0ca0*/  IADD3 R2, P1, PT, R2, 0x80, RZ ;  /* 0x0000008002027810 */ /* 0x001fe40007f3e0ff */
[----:B------:R-:W-:-:S03]  /*0cb0*/  ISETP.NE.AND.EX P0, PT, R14, RZ, PT, P0 ;  /* 0x000000ff0e00720c */ /* 0x000fc60003f05300 */
[----:B------:R-:W-:Y:S02]  /*0cc0*/  IMAD.X R9, RZ, RZ, R9, P1 ;  /* 0x000000ffff097224 */ /* 0x000fe400008e0609 */
[C---:B--2---:R-:W-:Y:S01]  /*0cd0*/  FADD R19, R3.reuse, R19 ;  /* 0x0000001303137221 */ /* 0x044fe20000000000 */
[----:B------:R-:W-:-:S07]  /*0ce0*/  FFMA R20, R3, R3, R20 ;  /* 0x0000000303147223 */ /* 0x000fce0000000014 */
[----:B------:R-:W-:Y:S05]  /*0cf0*/  @P0 BRA `(.L_x_9) ;  /* 0xfffffffc00d40947 */ /* 0x000fea000383ffff */
.L_x_3:
[----:B------:R-:W-:Y:S05]  /*0d00*/  BSYNC.RECONVERGENT B0 ;  /* 0x0000000000007941 */ /* 0x000fea0003800200 */
.L_x_2:
[----:B------:R-:W0:Y:S01]  /*0d10*/  SHFL.BFLY PT, R0, R19, 0x1, 0x1f ;  /* 0x0c201f0013007f89 */ /* 0x000e2200000e0000 */
[----:B------:R-:W1:Y:S01]  /*0d20*/  LDCU.64 UR4, c[0x0][0x3b0] ;  /* 0x00007600ff0477ac */ /* 0x000e620008000a00 */
[----:B------:R-:W-:Y:S02]  /*0d30*/  BSSY.RECONVERGENT B0, `(.L_x_10) ;  /* 0x0000020000007945 */ /* 0x000fe40003800200 */
[----:B------:R-:W2:Y:S01]  /*0d40*/  SHFL.BFLY PT, R3, R20, 0x1, 0x1f ;  /* 0x0c201f0014037f89 */ /* 0x000ea200000e0000 */
[----:B0-----:R-:W-:Y:S01]  /*0d50*/  FADD R0, R0, R19 ;  /* 0x0000001300007221 */ /* 0x001fe20000000000 */
[----:B--2---:R-:W-:-:S04]  /*0d60*/  FADD R2, R3, R20 ;  /* 0x0000001403027221 */ /* 0x004fc80000000000 */
[----:B------:R-:W0:Y:S04]  /*0d70*/  SHFL.BFLY PT, R9, R0, 0x2, 0x1f ;  /* 0x0c401f0000097f89 */ /* 0x000e2800000e0000 */
[----:B------:R-:W2:Y:S01]  /*0d80*/  SHFL.BFLY PT, R3, R2, 0x2, 0x1f ;  /* 0x0c401f0002037f89 */ /* 0x000ea200000e0000 */
[----:B0-----:R-:W-:Y:S01]  /*0d90*/  FADD R9, R0, R9 ;  /* 0x0000000900097221 */ /* 0x001fe20000000000 */
[----:B--2---:R-:W-:-:S04]  /*0da0*/  FADD R8, R2, R3 ;  /* 0x0000000302087221 */ /* 0x004fc80000000000 */
[----:B------:R-:W0:Y:S04]  /*0db0*/  SHFL.BFLY PT, R14, R9, 0x4, 0x1f ;  /* 0x0c801f00090e7f89 */ /* 0x000e2800000e0000 */
[----:B------:R-:W2:Y:S01]  /*0dc0*/  SHFL.BFLY PT, R3, R8, 0x4, 0x1f ;  /* 0x0c801f0008037f89 */ /* 0x000ea200000e0000 */
[----:B0-----:R-:W-:Y:S01]  /*0dd0*/  FADD R14, R9, R14 ;  /* 0x0000000e090e7221 */ /* 0x001fe20000000000 */
[----:B--2---:R-:W-:-:S04]  /*0de0*/  FADD R16, R8, R3 ;  /* 0x0000000308107221 */ /* 0x004fc80000000000 */
[----:B------:R-:W0:Y:S01]  /*0df0*/  SHFL.BFLY PT, R17, R14, 0x8, 0x1f ;  /* 0x0d001f000e117f89 */ /* 0x000e2200000e0000 */
[----:B-1----:R-:W1:Y:S03]  /*0e00*/  I2F.U64 R3, UR4 ;  /* 0x0000000400037d12 */ /* 0x002e660008301000 */
[----:B------:R-:W2:Y:S05]  /*0e10*/  SHFL.BFLY PT, R19, R16, 0x8, 0x1f ;  /* 0x0d001f0010137f89 */ /* 0x000eaa00000e0000 */
[----:B-1----:R-:W1:Y:S01]  /*0e20*/  MUFU.RCP R18, R3 ;  /* 0x0000000300127308 */ /* 0x002e620000001000 */
[----:B0-----:R-:W-:Y:S01]  /*0e30*/  FADD R17, R14, R17 ;  /* 0x000000110e117221 */ /* 0x001fe20000000000 */
[----:B--2---:R-:W-:-:S04]  /*0e40*/  FADD R19, R16, R19 ;  /* 0x0000001310137221 */ /* 0x004fc80000000000 */
[----:B------:R-:W0:Y:S04]  /*0e50*/  SHFL.BFLY PT, R2, R17, 0x10, 0x1f ;  /* 0x0e001f0011027f89 */ /* 0x000e2800000e0000 */
[----:B------:R-:W2:Y:S01]  /*0e60*/  SHFL.BFLY PT, R0, R19, 0x10, 0x1f ;  /* 0x0e001f0013007f89 */ /* 0x000ea200000e0000 */
[----:B-1----:R-:W-:-:S04]  /*0e70*/  FFMA R9, -R3, R18, 1 ;  /* 0x3f80000003097423 */ /* 0x002fc80000000112 */
[----:B------:R-:W-:Y:S01]  /*0e80*/  FFMA R9, R18, R9, R18 ;  /* 0x0000000912097223 */ /* 0x000fe20000000012 */
[----:B0-----:R-:W-:-:S04]  /*0e90*/  FADD R2, R17, R2 ;  /* 0x0000000211027221 */ /* 0x001fc80000000000 */
[----:B------:R-:W0:Y:S01]  /*0ea0*/  FCHK P0, R2, R3 ;  /* 0x0000000302007302 */ /* 0x000e220000000000 */
[----:B------:R-:W-:Y:S01]  /*0eb0*/  FFMA R8, R2, R9, RZ ;  /* 0x0000000902087223 */ /* 0x000fe200000000ff */
[----:B--2---:R-:W-:-:S03]  /*0ec0*/  FADD R0, R19, R0 ;  /* 0x0000000013007221 */ /* 0x004fc60000000000 */
[----:B------:R-:W-:-:S04]  /*0ed0*/  FFMA R14, -R3, R8, R2 ;  /* 0x00000008030e7223 */ /* 0x000fc80000000102 */
[----:B------:R-:W-:Y:S01]  /*0ee0*/  FFMA R8, R9, R14, R8 ;  /* 0x0000000e09087223 */ /* 0x000fe20000000008 */
[----:B0-----:R-:W-:Y:S06]  /*0ef0*/  @!P0 BRA `(.L_x_11) ;  /* 0x00000000000c8947 */ /* 0x001fec0003800000 */
[----:B------:R-:W-:-:S07]  /*0f00*/  MOV R14, 0xf20 ;  /* 0x00000f20000e7802 */ /* 0x000fce0000000f00 */
[----:B------:R-:W-:Y:S05]  /*0f10*/  CALL.REL.NOINC `($__internal_3_$__cuda_sm3x_div_rn_noftz_f32_slowpath) ;  /* 0x0000000c00807944 */ /* 0x000fea0003c00000 */
[----:B------:R-:W-:-:S07]  /*0f20*/  MOV R8, R2 ;  /* 0x0000000200087202 */ /* 0x000fce0000000f00 */
.L_x_11:
[----:B------:R-:W-:Y:S05]  /*0f30*/  BSYNC.RECONVERGENT B0 ;  /* 0x0000000000007941 */ /* 0x000fea0003800200 */
.L_x_10:
[----:B------:R-:W0:Y:S01]  /*0f40*/  MUFU.RCP R2, R3 ;  /* 0x0000000300027308 */ /* 0x000e220000001000 */
[----:B------:R-:W-:Y:S07]  /*0f50*/  BSSY.RECONVERGENT B0, `(.L_x_12) ;  /* 0x000000c000007945 */ /* 0x000fee0003800200 */
[----:B------:R-:W1:Y:S01]  /*0f60*/  FCHK P0, R0, R3 ;  /* 0x0000000300007302 */ /* 0x000e620000000000 */
[----:B0-----:R-:W-:-:S04]  /*0f70*/  FFMA R9, -R3, R2, 1 ;  /* 0x3f80000003097423 */ /* 0x001fc80000000102 */
[----:B------:R-:W-:-:S04]  /*0f80*/  FFMA R17, R2, R9, R2 ;  /* 0x0000000902117223 */ /* 0x000fc80000000002 */
[----:B------:R-:W-:-:S04]  /*0f90*/  FFMA R2, R0, R17, RZ ;  /* 0x0000001100027223 */ /* 0x000fc800000000ff */
[----:B------:R-:W-:-:S04]  /*0fa0*/  FFMA R9, -R3, R2, R0 ;  /* 0x0000000203097223 */ /* 0x000fc80000000100 */
[----:B------:R-:W-:Y:S01]  /*0fb0*/  FFMA R9, R17, R9, R2 ;  /* 0x0000000911097223 */ /* 0x000fe20000000002 */
[----:B-1----:R-:W-:Y:S06]  /*0fc0*/  @!P0 BRA `(.L_x_13) ;  /* 0x0000000000108947 */ /* 0x002fec0003800000 */
[----:B------:R-:W-:Y:S01]  /*0fd0*/  IMAD.MOV.U32 R2, RZ, RZ, R0 ;  /* 0x000000ffff027224 */ /* 0x000fe200078e0000 */
[----:B------:R-:W-:-:S07]  /*0fe0*/  MOV R14, 0x1000 ;  /* 0x00001000000e7802 */ /* 0x000fce0000000f00 */
[----:B------:R-:W-:Y:S05]  /*0ff0*/  CALL.REL.NOINC `($__internal_3_$__cuda_sm3x_div_rn_noftz_f32_slowpath) ;  /* 0x0000000c00487944 */ /* 0x000fea0003c00000 */
[----:B------:R-:W-:-:S07]  /*1000*/  IMAD.MOV.U32 R9, RZ, RZ, R2 ;  /* 0x000000ffff097224 */ /* 0x000fce00078e0002 */
.L_x_13:
[----:B------:R-:W-:Y:S05]  /*1010*/  BSYNC.RECONVERGENT B0 ;  /* 0x0000000000007941 */ /* 0x000fea0003800200 */
.L_x_12:
[----:B------:R-:W0:Y:S01]  /*1020*/  LDCU UR4, c[0x0][0x3b8] ;  /* 0x00007700ff0477ac */ /* 0x000e220008000800 */
[----:B------:R-:W-:Y:S01]  /*1030*/  FFMA R9, -R8, R8, R9 ;  /* 0x0000000808097223 */ /* 0x000fe20000000109 */
[----:B------:R-:W-:Y:S03]  /*1040*/  BSSY.RECONVERGENT B0, `(.L_x_14) ;  /* 0x000000d000007945 */ /* 0x000fe60003800200 */
[----:B0-----:R-:W-:-:S04]  /*1050*/  FADD R9, R9, UR4 ;  /* 0x0000000409097e21 */ /* 0x001fc80008000000 */
[----:B------:R0:W1:Y:S01]  /*1060*/  MUFU.RSQ R2, R9 ;  /* 0x0000000900027308 */ /* 0x0000620000001400 */
[----:B------:R-:W-:-:S04]  /*1070*/  IADD3 R0, PT, PT, R9, -0xd000000, RZ ;  /* 0xf300000009007810 */ /* 0x000fc80007ffe0ff */
[----:B------:R-:W-:-:S13]  /*1080*/  ISETP.GT.U32.AND P0, PT, R0, 0x727fffff, PT ;  /* 0x727fffff0000780c */ /* 0x000fda0003f04070 */
[----:B01----:R-:W-:Y:S05]  /*1090*/  @!P0 BRA `(.L_x_15) ;  /* 0x00000000000c8947 */ /* 0x003fea0003800000 */
[----:B------:R-:W-:-:S07]  /*10a0*/  MOV R17, 0x10c0 ;  /* 0x000010c000117802 */ /* 0x000fce0000000f00 */
[----:B------:R-:W-:Y:S05]  /*10b0*/  CALL.REL.NOINC `($__internal_2_$__cuda_sm20_sqrt_rn_f32_slowpath) ;  /* 0x0000000800b87944 */ /* 0x000fea0003c00000 */
[----:B------:R-:W-:Y:S05]  /*10c0*/  BRA `(.L_x_16) ;  /* 0x0000000000107947 */ /* 0x000fea0003800000 */
.L_x_15:
[----:B------:R-:W-:Y:S01]  /*10d0*/  FMUL.FTZ R0, R9, R2 ;  /* 0x0000000209007220 */ /* 0x000fe20000410000 */
[----:B------:R-:W-:-:S03]  /*10e0*/  FMUL.FTZ R2, R2, 0.5 ;  /* 0x3f00000002027820 */ /* 0x000fc60000410000 */
[----:B------:R-:W-:-:S04]  /*10f0*/  FFMA R3, -R0, R0, R9 ;  /* 0x0000000000037223 */ /* 0x000fc80000000109 */
[----:B------:R-:W-:-:S07]  /*1100*/  FFMA R0, R3, R2, R0 ;  /* 0x0000000203007223 */ /* 0x000fce0000000000 */
.L_x_16:
[----:B------:R-:W-:Y:S05]  /*1110*/  BSYNC.RECONVERGENT B0 ;  /* 0x0000000000007941 */ /* 0x000fea0003800200 */
.L_x_14:
[----:B------:R-:W0:Y:S02]  /*1120*/  LDCU.64 UR4, c[0x0][0x3b0] ;  /* 0x00007600ff0477ac */ /* 0x000e240008000a00 */
[----:B0-----:R-:W-:-:S04]  /*1130*/  ISETP.GE.U32.AND P0, PT, R15, UR4, PT ;  /* 0x000000040f007c0c */ /* 0x001fc8000bf06070 */
[----:B------:R-:W-:-:S13]  /*1140*/  ISETP.GE.U32.AND.EX P0, PT, R11, UR5, PT, P0 ;  /* 0x000000050b007c0c */ /* 0x000fda000bf06100 */
[----:B------:R-:W-:Y:S05]  /*1150*/  @P0 EXIT ;  /* 0x000000000000094d */ /* 0x000fea0003800000 */
[----:B------:R-:W-:Y:S01]  /*1160*/  VIADD R2, R0, 0x1800000 ;  /* 0x0180000000027836 */ /* 0x000fe20000000000 */
[----:B------:R-:W0:Y:S01]  /*1170*/  LDCU UR4, c[0x0][0x360] ;  /* 0x00006c00ff0477ac */ /* 0x000e220008000800 */
[----:B------:R-:W-:Y:S03]  /*1180*/  BSSY.RECONVERGENT B0, `(.L_x_17) ;  /* 0x000000e000007945 */ /* 0x000fe60003800200 */
[----:B------:R-:W-:Y:S01]  /*1190*/  LOP3.LUT R2, R2, 0x7f800000, RZ, 0xc0, !PT ;  /* 0x7f80000002027812 */ /* 0x000fe200078ec0ff */
[----:B------:R-:W1:Y:S03]  /*11a0*/  LDCU.64 UR14, c[0x0][0x3b0] ;  /* 0x00007600ff0e77ac */ /* 0x000e660008000a00 */
[----:B------:R-:W-:Y:S01]  /*11b0*/  ISETP.GT.U32.AND P0, PT, R2, 0x1ffffff, PT ;  /* 0x01ffffff0200780c */ /* 0x000fe20003f04070 */
[----:B------:R-:W2:Y:S01]  /*11c0*/  LDCU.64 UR12, c[0x0][0x388] ;  /* 0x00007100ff0c77ac */ /* 0x000ea20008000a00 */
[----:B------:R-:W3:Y:S11]  /*11d0*/  LDCU.128 UR8, c[0x0][0x390] ;  /* 0x00007200ff0877ac */ /* 0x000ef60008000c00 */
[----:B0-----:R-:W-:Y:S05]  /*11e0*/  @P0 BRA `(.L_x_18) ;  /* 0x00000000000c0947 */ /* 0x001fea0003800000 */
[----:B------:R-:W-:-:S07]  /*11f0*/  MOV R14, 0x1210 ;  /* 0x00001210000e7802 */ /* 0x000fce0000000f00 */
[----:B-123--:R-:W-:Y:S05]  /*1200*/  CALL.REL.NOINC `($__internal_0_$__cuda_sm20_rcp_rn_f32_slowpath) ;  /* 0x0000000000847944 */ /* 0x00efea0003c00000 */
[----:B------:R-:W-:Y:S05]  /*1210*/  BRA `(.L_x_19) ;  /* 0x0000000000107947 */ /* 0x000fea0003800000 */
.L_x_18:
[----:B------:R-:W0:Y:S02]  /*1220*/  MUFU.RCP R3, R0 ;  /* 0x0000000000037308 */ /* 0x000e240000001000 */
[----:B0-----:R-:W-:-:S04]  /*1230*/  FFMA R2, R3, R0, -1 ;  /* 0xbf80000003027423 */ /* 0x001fc80000000000 */
[----:B------:R-:W-:-:S04]  /*1240*/  FADD.FTZ R2, -R2, -RZ ;  /* 0x800000ff02027221 */ /* 0x000fc80000010100 */
[----:B------:R-:W-:-:S07]  /*1250*/  FFMA R0, R3, R2, R3 ;  /* 0x0000000203007223 */ /* 0x000fce0000000003 */
.L_x_19:
[----:B-123--:R-:W-:Y:S05]  /*1260*/  BSYNC.RECONVERGENT B0 ;  /* 0x0000000000007941 */ /* 0x00efea0003800200 */
.L_x_17:
[C---:B------:R-:W-:Y:S02]  /*1270*/  IADD3 R2, P1, PT, R15.reuse, R6, RZ ;  /* 0x000000060f027210 */ /* 0x040fe40007f3e0ff */
[----:B------:R-:W-:Y:S02]  /*1280*/  LEA R20, P0, R15, R10, 0x2 ;  /* 0x0000000a0f147211 */ /* 0x000fe400078010ff */
[----:B------:R-:W-:Y:S01]  /*1290*/  SHF.L.U32 R18, R2, 0x2, RZ ;  /* 0x0000000202127819 */ /* 0x000fe200000006ff */
[----:B------:R-:W-:Y:S01]  /*12a0*/  IMAD.X R3, R11, 0x1, R7, P1 ;  /* 0x000000010b037824 */ /* 0x000fe200008e0607 */
[----:B------:R-:W-:Y:S02]  /*12b0*/  LEA.HI.X R21, R15, R12, R11, 0x2, P0 ;  /* 0x0000000c0f157211 */ /* 0x000fe400000f140b */
[----:B------:R-:W-:Y:S02]  /*12c0*/  IADD3 R16, P0, PT, R18, UR8, RZ ;  /* 0x0000000812107c10 */ /* 0x000fe4000ff1e0ff */
[----:B------:R-:W-:-:S02]  /*12d0*/  SHF.L.U64.HI R2, R2, 0x2, R3 ;  /* 0x0000000202027819 */ /* 0x000fc40000010203 */
[----:B------:R-:W-:Y:S01]  /*12e0*/  IADD3 R18, P1, PT, R18, UR10, RZ ;  /* 0x0000000a12127c10 */ /* 0x000fe2000ff3e0ff */
[----:B------:R-:W2:Y:S01]  /*12f0*/  LDG.E R21, desc[UR6][R20.64] ;  /* 0x0000000614157981 */ /* 0x000ea2000c1e1900 */
[C---:B------:R-:W-:Y:S02]  /*1300*/  IADD3.X R17, PT, PT, R2.reuse, UR9, RZ, P0, !PT ;  /* 0x0000000902117c10 */ /* 0x040fe400087fe4ff */
[----:B------:R-:W-:-:S03]  /*1310*/  IADD3.X R19, PT, PT, R2, UR11, RZ, P1, !PT ;  /* 0x0000000b02137c10 */ /* 0x000fc60008ffe4ff */
[----:B------:R-:W3:Y:S04]  /*1320*/  LDG.E R16, desc[UR6][R16.64] ;  /* 0x0000000610107981 */ /* 0x000ee8000c1e1900 */
[----:B------:R-:W3:Y:S01]  /*1330*/  LDG.E R18, desc[UR6][R18.64] ;  /* 0x0000000612127981 */ /* 0x000ee2000c1e1900 */
[----:B------:R-:W-:-:S05]  /*1340*/  IADD3 R14, P0, PT, R15, R4, RZ ;  /* 0x000000040f0e7210 */ /* 0x000fca0007f1e0ff */
[----:B------:R-:W-:Y:S01]  /*1350*/  IMAD.X R23, R11, 0x1, R13, P0 ;  /* 0x000000010b177824 */ /* 0x000fe200000e060d */
[----:B------:R-:W-:Y:S01]  /*1360*/  LEA R2, P0, R14, UR12, 0x2 ;  /* 0x0000000c0e027c11 */ /* 0x000fe2000f8010ff */
[----:B--2---:R-:W-:-:S04]  /*1370*/  FADD R3, R21, -R8 ;  /* 0x8000000815037221 */ /* 0x004fc80000000000 */
[----:B------:R-:W-:Y:S01]  /*1380*/  FMUL R9, R0, R3 ;  /* 0x0000000300097220 */ /* 0x000fe20000400000 */
[----:B------:R-:W-:Y:S02]  /*1390*/  LEA.HI.X R3, R14, UR13, R23, 0x2, P0 ;  /* 0x0000000d0e037c11 */ /* 0x000fe400080f1417 */
[----:B------:R-:W-:Y:S01]  /*13a0*/  IADD3 R15, P0, PT, R15, UR4, RZ ;  /* 0x000000040f0f7c10 */ /* 0x000fe2000ff1e0ff */
[----:B---3--:R-:W-:-:S04]  /*13b0*/  FFMA R9, R9, R16, R18 ;  /* 0x0000001009097223 */ /* 0x008fc80000000012 */
[----:B------:R-:W-:Y:S01]  /*13c0*/  IMAD.X R11, RZ, RZ, R11, P0 ;  /* 0x000000ffff0b7224 */ /* 0x000fe200000e060b */
[----:B------:R-:W-:Y:S01]  /*13d0*/  ISETP.GE.U32.AND P0, PT, R15, UR14, PT ;  /* 0x0000000e0f007c0c */ /* 0x000fe2000bf06070 */
[----:B------:R0:W-:Y:S03]  /*13e0*/  STG.E desc[UR6][R2.64], R9 ;  /* 0x0000000902007986 */ /* 0x0001e6000c101906 */
[----:B------:R-:W-:-:S13]  /*13f0*/  ISETP.GE.U32.AND.EX P0, PT, R11, UR15, PT, P0 ;  /* 0x0000000f0b007c0c */ /* 0x000fda000bf06100 */
[----:B0-----:R-:W-:Y:S05]  /*1400*/  @!P0 BRA `(.L_x_17) ;  /* 0xfffffffc00988947 */ /* 0x001fea000383ffff */
[----:B------:R-:W-:Y:S05]  /*1410*/  EXIT ;  /* 0x000000000000794d */ /* 0x000fea0003800000 */
        .weak           $__internal_0_$__cuda_sm20_rcp_rn_f32_slowpath
        .type           $__internal_0_$__cuda_sm20_rcp_rn_f32_slowpath,@function
        .size           $__internal_0_$__cuda_sm20_rcp_rn_f32_slowpath,($__internal_1_$__cuda_sm20_rem_u64 - $__internal_0_$__cuda_sm20_rcp_rn_f32_slowpath)
$__internal_0_$__cuda_sm20_rcp_rn_f32_slowpath:
[----:B------:R-:W-:Y:S01]  /*1420*/  SHF.L.U32 R2, R0, 0x1, RZ ;  /* 0x0000000100027819 */ /* 0x000fe200000006ff */
[----:B------:R-:W-:Y:S03]  /*1430*/  BSSY.RECONVERGENT B1, `(.L_x_20) ;  /* 0x0000030000017945 */ /* 0x000fe60003800200 */
[----:B------:R-:W-:-:S04]  /*1440*/  SHF.R.U32.HI R2, RZ, 0x18, R2 ;  /* 0x00000018ff027819 */ /* 0x000fc80000011602 */
[----:B------:R-:W-:-:S13]  /*1450*/  ISETP.NE.U32.AND P0, PT, R2, RZ, PT ;  /* 0x000000ff0200720c */ /* 0x000fda0003f05070 */
[----:B------:R-:W-:Y:S05]  /*1460*/  @P0 BRA `(.L_x_21) ;  /* 0x0000000000280947 */ /* 0x000fea0003800000 */
[----:B------:R-:W-:-:S05]  /*1470*/  IMAD.SHL.U32 R2, R0, 0x2, RZ ;  /* 0x0000000200027824 */ /* 0x000fca00078e00ff */
[----:B------:R-:W-:-:S13]  /*1480*/  ISETP.NE.AND P0, PT, R2, RZ, PT ;  /* 0x000000ff0200720c */ /* 0x000fda0003f05270 */
[----:B------:R-:W-:Y:S01]  /*1490*/  @P0 FFMA R9, R0, 1.84467440737095516160e+19, RZ ;  /* 0x5f80000000090823 */ /* 0x000fe200000000ff */
[----:B------:R-:W-:Y:S08]  /*14a0*/  @!P0 MUFU.RCP R3, R0 ;  /* 0x0000000000038308 */ /* 0x000ff00000001000 */
[----:B------:R-:W0:Y:S02]  /*14b0*/  @P0 MUFU.RCP R2, R9 ;  /* 0x0000000900020308 */ /* 0x000e240000001000 */
[----:B0-----:R-:W-:-:S04]  /*14c0*/  @P0 FFMA R16, R9, R2, -1 ;  /* 0xbf80000009100423 */ /* 0x001fc80000000002 */
[----:B------:R-:W-:-:S04]  /*14d0*/  @P0 FADD.FTZ R17, -R16, -RZ ;  /* 0x800000ff10110221 */ /* 0x000fc80000010100 */
[----:B------:R-:W-:-:S04]  /*14e0*/  @P0 FFMA R2, R2, R17, R2 ;  /* 0x0000001102020223 */ /* 0x000fc80000000002 */
[----:B------:R-:W-:Y:S01]  /*14f0*/  @P0 FFMA R3, R2, 1.84467440737095516160e+19, RZ ;  /* 0x5f80000002030823 */ /* 0x000fe200000000ff */
[----:B------:R-:W-:Y:S06]  /*1500*/  BRA `(.L_x_22) ;  /* 0x0000000000887947 */ /* 0x000fec0003800000 */
.L_x_21:
[----:B------:R-:W-:-:S05]  /*1510*/  VIADD R19, R2, 0xffffff03 ;  /* 0xffffff0302137836 */ /* 0x000fca0000000000 */
[----:B------:R-:W-:-:S13]  /*1520*/  ISETP.GT.U32.AND P0, PT, R19, 0x1, PT ;  /* 0x000000011300780c */ /* 0x000fda0003f04070 */
[----:B------:R-:W-:Y:S05]  /*1530*/  @P0 BRA `(.L_x_23) ;  /* 0x0000000000780947 */ /* 0x000fea0003800000 */
[----:B------:R-:W-:Y:S01]  /*1540*/  LOP3.LUT R3, R0, 0x7fffff, RZ, 0xc0, !PT ;  /* 0x007fffff00037812 */ /* 0x000fe200078ec0ff */
[----:B------:R-:W-:Y:S01]  /*1550*/  HFMA2 R18, -RZ, RZ, 0, 1.78813934326171875e-07 ;  /* 0x00000003ff127431 */ /* 0x000fe200000001ff */
[----:B------:R-:W-:Y:S02]  /*1560*/  IADD3 R2, PT, PT, R2, -0xfc, RZ ;  /* 0xffffff0402027810 */ /* 0x000fe40007ffe0ff */
[----:B------:R-:W-:-:S04]  /*1570*/  LOP3.LUT R3, R3, 0x3f800000, RZ, 0xfc, !PT ;  /* 0x3f80000003037812 */ /* 0x000fc800078efcff */
[----:B------:R-:W0:Y:S01]  /*1580*/  MUFU.RCP R16, R3 ;  /* 0x0000000300107308 */ /* 0x000e220000001000 */
[----:B------:R-:W-:Y:S01]  /*1590*/  SHF.L.U32 R18, R18, R19, RZ ;  /* 0x0000001312127219 */ /* 0x000fe200000006ff */
[----:B0-----:R-:W-:-:S04]  /*15a0*/  FFMA R9, R3, R16, -1 ;  /* 0xbf80000003097423 */ /* 0x001fc80000000010 */
[----:B------:R-:W-:-:S04]  /*15b0*/  FADD.FTZ R9, -R9, -RZ ;  /* 0x800000ff09097221 */ /* 0x000fc80000010100 */
[CCC-:B------:R-:W-:Y:S01]  /*15c0*/  FFMA.RM R17, R16.reuse, R9.reuse, R16.reuse ;  /* 0x0000000910117223 */ /* 0x1c0fe20000004010 */
[----:B------:R-:W-:-:S04]  /*15d0*/  FFMA.RP R16, R16, R9, R16 ;  /* 0x0000000910107223 */ /* 0x000fc80000008010 */
[C---:B------:R-:W-:Y:S02]  /*15e0*/  LOP3.LUT R9, R17.reuse, 0x7fffff, RZ, 0xc0, !PT ;  /* 0x007fffff11097812 */ /* 0x040fe400078ec0ff */
[----:B------:R-:W-:Y:S02]  /*15f0*/  FSETP.NEU.FTZ.AND P0, PT, R17, R16, PT ;  /* 0x000000101100720b */ /* 0x000fe40003f1d000 */
[----:B------:R-:W-:Y:S02]  /*1600*/  LOP3.LUT R9, R9, 0x800000, RZ, 0xfc, !PT ;  /* 0x0080000009097812 */ /* 0x000fe400078efcff */
[----:B------:R-:W-:Y:S02]  /*1610*/  SEL R16, RZ, 0xffffffff, !P0 ;  /* 0xffffffffff107807 */ /* 0x000fe40004000000 */
[----:B------:R-:W-:-:S03]  /*1620*/  LOP3.LUT R18, R18, R9, RZ, 0xc0, !PT ;  /* 0x0000000912127212 */ /* 0x000fc600078ec0ff */
[----:B------:R-:W-:Y:S01]  /*1630*/  IMAD.MOV R16, RZ, RZ, -R16 ;  /* 0x000000ffff107224 */ /* 0x000fe200078e0a10 */
[----:B------:R-:W-:-:S04]  /*1640*/  SHF.R.U32.HI R18, RZ, R19, R18 ;  /* 0x00000013ff127219 */ /* 0x000fc80000011612 */
[----:B------:R-:W-:Y:S02]  /*1650*/  LOP3.LUT P1, RZ, R16, R19, R9, 0xf8, !PT ;  /* 0x0000001310ff7212 */ /* 0x000fe4000782f809 */
[C---:B------:R-:W-:Y:S02]  /*1660*/  LOP3.LUT P0, RZ, R18.reuse, 0x1, RZ, 0xc0, !PT ;  /* 0x0000000112ff7812 */ /* 0x040fe4000780c0ff */
[----:B------:R-:W-:-:S04]  /*1670*/  LOP3.LUT P2, RZ, R18, 0x2, RZ, 0xc0, !PT ;  /* 0x0000000212ff7812 */ /* 0x000fc8000784c0ff */
[----:B------:R-:W-:Y:S02]  /*1680*/  PLOP3.LUT P0, PT, P0, P1, P2, 0xe0, 0x0 ;  /* 0x000000000000781c */ /* 0x000fe40000703c20 */
[----:B------:R-:W-:Y:S02]  /*1690*/  LOP3.LUT P1, RZ, R0, 0x7fffff, RZ, 0xc0, !PT ;  /* 0x007fffff00ff7812 */ /* 0x000fe4000782c0ff */
[----:B------:R-:W-:-:S05]  /*16a0*/  SEL R3, RZ, 0x1, !P0 ;  /* 0x00000001ff037807 */ /* 0x000fca0004000000 */
[----:B------:R-:W-:-:S05]  /*16b0*/  IMAD.MOV R3, RZ, RZ, -R3 ;  /* 0x000000ffff037224 */ /* 0x000fca00078e0a03 */
[----:B------:R-:W-:Y:S02]  /*16c0*/  ISETP.GE.AND P0, PT, R3, RZ, PT ;  /* 0x000000ff0300720c */ /* 0x000fe40003f06270 */
[----:B------:R-:W-:-:S11]  /*16d0*/  SHF.R.U32.HI R3, RZ, R2, R9 ;  /* 0x00000002ff037219 */ /* 0x000fd60000011609 */
[----:B------:R-:W-:-:S04]  /*16e0*/  @!P0 VIADD R3, R3, 0x1 ;  /* 0x0000000103038836 */ /* 0x000fc80000000000 */
[----:B------:R-:W-:-:S05]  /*16f0*/  @!P1 IMAD.SHL.U32 R3, R3, 0x2, RZ ;  /* 0x0000000203039824 */ /* 0x000fca00078e00ff */
[----:B------:R-:W-:Y:S01]  /*1700*/  LOP3.LUT R3, R3, 0x80000000, R0, 0xf8, !PT ;  /* 0x8000000003037812 */ /* 0x000fe200078ef800 */
[----:B------:R-:W-:Y:S06]  /*1710*/  BRA `(.L_x_22) ;  /* 0x0000000000047947 */ /* 0x000fec0003800000 */
.L_x_23:
[----:B------:R0:W1:Y:S02]  /*1720*/  MUFU.RCP R3, R0 ;  /* 0x0000000000037308 */ /* 0x0000640000001000 */
.L_x_22:
[----:B------:R-:W-:Y:S05]  /*1730*/  BSYNC.RECONVERGENT B1 ;  /* 0x0000000000017941 */ /* 0x000fea0003800200 */
.L_x_20:
[----:B01----:R-:W-:Y:S01]  /*1740*/  MOV R0, R3 ;  /* 0x0000000300007202 */ /* 0x003fe20000000f00 */
[----:B------:R-:W-:Y:S02]  /*1750*/  IMAD.MOV.U32 R2, RZ, RZ, R14 ;  /* 0x000000ffff027224 */ /* 0x000fe400078e000e */
[----:B------:R-:W-:-:S04]  /*1760*/  IMAD.MOV.U32 R3, RZ, RZ, 0x0 ;  /* 0x00000000ff037424 */ /* 0x000fc800078e00ff */
[----:B------:R-:W-:Y:S05]  /*1770*/  RET.REL.NODEC R2 `(_Z9layernormPfS_S_S_mmmf) ;  /* 0xffffffe802207950 */ /* 0x000fea0003c3ffff */
        .weak           $__internal_1_$__cuda_sm20_rem_u64
        .type           $__internal_1_$__cuda_sm20_rem_u64,@function
        .size           $__internal_1_$__cuda_sm20_rem_u64,($__internal_2_$__cuda_sm20_sqrt_rn_f32_slowpath - $__internal_1_$__cuda_sm20_rem_u64)
$__internal_1_$__cuda_sm20_rem_u64:
[----:B------:R-:W0:Y:S01]  /*1780*/  LDCU.64 UR4, c[0x0][0x3a8] ;  /* 0x00007500ff0477ac */ /* 0x000e220008000a00 */
[----:B------:R-:W1:Y:S01]  /*1790*/  LDC.64 R2, c[0x0][0x3a8] ;  /* 0x0000ea00ff027b82 */ /* 0x000e620000000a00 */
[----:B0-----:R-:W0:Y:S08]  /*17a0*/  I2F.U64.RP R10, UR4 ;  /* 0x00000004000a7d12 */ /* 0x001e300008309000 */
[----:B0-----:R-:W0:Y:S02]  /*17b0*/  MUFU.RCP R10, R10 ;  /* 0x0000000a000a7308 */ /* 0x001e240000001000 */
[----:B0-----:R-:W-:-:S06]  /*17c0*/  IADD3 R6, PT, PT, R10, 0x1ffffffe, RZ ;  /* 0x1ffffffe0a067810 */ /* 0x001fcc0007ffe0ff */
[----:B------:R-:W1:Y:S02]  /*17d0*/  F2I.U64.TRUNC R6, R6 ;  /* 0x0000000600067311 */ /* 0x000e64000020d800 */
[----:B-1----:R-:W-:-:S04]  /*17e0*/  IMAD.WIDE.U32 R8, R6, R2, RZ ;  /* 0x0000000206087225 */ /* 0x002fc800078e00ff */
[----:B------:R-:W-:Y:S01]  /*17f0*/  IMAD R9, R6, R3, R9 ;  /* 0x0000000306097224 */ /* 0x000fe200078e0209 */
[----:B------:R-:W-:-:S03]  /*1800*/  IADD3 R17, P0, PT, RZ, -R8, RZ ;  /* 0x80000008ff117210 */ /* 0x000fc60007f1e0ff */
[----:B------:R-:W-:Y:S02]  /*1810*/  IMAD R9, R7, R2, R9 ;  /* 0x0000000207097224 */ /* 0x000fe400078e0209 */
[----:B------:R-:W-:-:S04]  /*1820*/  IMAD.HI.U32 R8, R6, R17, RZ ;  /* 0x0000001106087227 */ /* 0x000fc800078e00ff */
[----:B------:R-:W-:Y:S02]  /*1830*/  IMAD.X R19, RZ, RZ, ~R9, P0 ;  /* 0x000000ffff137224 */ /* 0x000fe400000e0e09 */
[----:B------:R-:W-:Y:S02]  /*1840*/  IMAD.MOV.U32 R9, RZ, RZ, R6 ;  /* 0x000000ffff097224 */ /* 0x000fe400078e0006 */
[-C--:B------:R-:W-:Y:S02]  /*1850*/  IMAD R21, R7, R19.reuse, RZ ;  /* 0x0000001307157224 */ /* 0x080fe400078e02ff */
[----:B------:R-:W-:-:S04]  /*1860*/  IMAD.WIDE.U32 R8, P0, R6, R19, R8 ;  /* 0x0000001306087225 */ /* 0x000fc80007800008 */
[----:B------:R-:W-:-:S04]  /*1870*/  IMAD.HI.U32 R19, R7, R19, RZ ;  /* 0x0000001307137227 */ /* 0x000fc800078e00ff */
[----:B------:R-:W-:-:S05]  /*1880*/  IMAD.HI.U32 R8, P1, R7, R17, R8 ;  /* 0x0000001107087227 */ /* 0x000fca0007820008 */
[----:B------:R-:W-:Y:S02]  /*1890*/  IADD3 R9, P2, PT, R21, R8, RZ ;  /* 0x0000000815097210 */ /* 0x000fe40007f5e0ff */
[----:B------:R-:W-:-:S03]  /*18a0*/  IADD3.X R8, PT, PT, R19, R7, RZ, P0, !PT ;  /* 0x0000000713087210 */ /* 0x000fc600007fe4ff */
[----:B------:R-:W-:Y:S01]  /*18b0*/  IMAD.WIDE.U32 R6, R9, R2, RZ ;  /* 0x0000000209067225 */ /* 0x000fe200078e00ff */
[----:B------:R-:W-:-:S03]  /*18c0*/  IADD3.X R17, PT, PT, RZ, RZ, R8, P2, P1 ;  /* 0x000000ffff117210 */ /* 0x000fc600017e2408 */
[----:B------:R-:W-:Y:S01]  /*18d0*/  IMAD R7, R9, R3, R7 ;  /* 0x0000000309077224 */ /* 0x000fe200078e0207 */
[----:B------:R-:W-:-:S03]  /*18e0*/  IADD3 R19, P0, PT, RZ, -R6, RZ ;  /* 0x80000006ff137210 */ /* 0x000fc60007f1e0ff */
[----:B------:R-:W-:Y:S02]  /*18f0*/  IMAD R7, R17, R2, R7 ;  /* 0x0000000211077224 */ /* 0x000fe400078e0207 */
[----:B------:R-:W-:-:S04]  /*1900*/  IMAD.HI.U32 R8, R9, R19, RZ ;  /* 0x0000001309087227 */ /* 0x000fc800078e00ff */
[----:B------:R-:W-:Y:S02]  /*1910*/  IMAD.X R6, RZ, RZ, ~R7, P0 ;  /* 0x000000ffff067224 */ /* 0x000fe400000e0e07 */
[----:B------:R-:W-:Y:S02]  /*1920*/  HFMA2 R7, -RZ, RZ, 0, 0 ;  /* 0x00000000ff077431 */ /* 0x000fe400000001ff */
[----:B------:R-:W-:-:S04]  /*1930*/  IMAD.WIDE.U32 R8, P0, R9, R6, R8 ;  /* 0x0000000609087225 */ /* 0x000fc80007800008 */
[C---:B------:R-:W-:Y:S02]  /*1940*/  IMAD R10, R17.reuse, R6, RZ ;  /* 0x00000006110a7224 */ /* 0x040fe400078e02ff */
[----:B------:R-:W-:-:S04]  /*1950*/  IMAD.HI.U32 R9, P1, R17, R19, R8 ;  /* 0x0000001311097227 */ /* 0x000fc80007820008 */
[----:B------:R-:W-:Y:S01]  /*1960*/  IMAD.HI.U32 R6, R17, R6, RZ ;  /* 0x0000000611067227 */ /* 0x000fe200078e00ff */
[----:B------:R-:W-:-:S03]  /*1970*/  IADD3 R9, P2, PT, R10, R9, RZ ;  /* 0x000000090a097210 */ /* 0x000fc60007f5e0ff */
[----:B------:R-:W-:Y:S02]  /*1980*/  IMAD.X R17, R6, 0x1, R17, P0 ;  /* 0x0000000106117824 */ /* 0x000fe400000e0611 */
[----:B------:R-:W-:-:S03]  /*1990*/  IMAD.HI.U32 R6, R9, R4, RZ ;  /* 0x0000000409067227 */ /* 0x000fc600078e00ff */
[----:B------:R-:W-:Y:S01]  /*19a0*/  IADD3.X R17, PT, PT, RZ, RZ, R17, P2, P1 ;  /* 0x000000ffff117210 */ /* 0x000fe200017e2411 */
[----:B------:R-:W-:-:S04]  /*19b0*/  IMAD.WIDE.U32 R6, R9, R13, R6 ;  /* 0x0000000d09067225 */ /* 0x000fc800078e0006 */
[C---:B------:R-:W-:Y:S02]  /*19c0*/  IMAD R9, R17.reuse, R13, RZ ;  /* 0x0000000d11097224 */ /* 0x040fe400078e02ff */
[----:B------:R-:W-:-:S04]  /*19d0*/  IMAD.HI.U32 R6, P0, R17, R4, R6 ;  /* 0x0000000411067227 */ /* 0x000fc80007800006 */
[----:B------:R-:W-:Y:S01]  /*19e0*/  IMAD.HI.U32 R8, R17, R13, RZ ;  /* 0x0000000d11087227 */ /* 0x000fe200078e00ff */
[----:B------:R-:W-:-:S03]  /*19f0*/  IADD3 R9, P1, PT, R9, R6, RZ ;  /* 0x0000000609097210 */ /* 0x000fc60007f3e0ff */
[----:B------:R-:W-:Y:S02]  /*1a00*/  IMAD.X R8, RZ, RZ, R8, P0 ;  /* 0x000000ffff087224 */ /* 0x000fe400000e0608 */
[----:B------:R-:W-:-:S04]  /*1a10*/  IMAD.WIDE.U32 R6, R9, R2, RZ ;  /* 0x0000000209067225 */ /* 0x000fc800078e00ff */
[----:B------:R-:W-:Y:S02]  /*1a20*/  IMAD.X R17, RZ, RZ, R8, P1 ;  /* 0x000000ffff117224 */ /* 0x000fe400008e0608 */
[----:B------:R-:W-:Y:S01]  /*1a30*/  IMAD R9, R9, R3, R7 ;  /* 0x0000000309097224 */ /* 0x000fe200078e0207 */
[----:B------:R-:W-:-:S03]  /*1a40*/  IADD3 R7, P1, PT, -R6, R4, RZ ;  /* 0x0000000406077210 */ /* 0x000fc60007f3e1ff */
[-C--:B------:R-:W-:Y:S01]  /*1a50*/  IMAD R6, R17, R2.reuse, R9 ;  /* 0x0000000211067224 */ /* 0x080fe200078e0209 */
[----:B------:R-:W-:-:S04]  /*1a60*/  ISETP.GE.U32.AND P0, PT, R7, R2, PT ;  /* 0x000000020700720c */ /* 0x000fc80003f06070 */
[----:B------:R-:W-:Y:S02]  /*1a70*/  IADD3.X R6, PT, PT, ~R6, R13, RZ, P1, !PT ;  /* 0x0000000d06067210 */ /* 0x000fe40000ffe5ff */
[----:B------:R-:W-:Y:S02]  /*1a80*/  IADD3 R9, P1, PT, R7, -R2, RZ ;  /* 0x8000000207097210 */ /* 0x000fe40007f3e0ff */
[----:B------:R-:W-:-:S03]  /*1a90*/  ISETP.GE.U32.AND.EX P0, PT, R6, R3, PT, P0 ;  /* 0x000000030600720c */ /* 0x000fc60003f06100 */
[--C-:B------:R-:W-:Y:S01]  /*1aa0*/  IMAD.X R8, R6, 0x1, ~R3.reuse, P1 ;  /* 0x0000000106087824 */ /* 0x100fe200008e0e03 */
[----:B------:R-:W-:Y:S02]  /*1ab0*/  SEL R9, R9, R7, P0 ;  /* 0x0000000709097207 */ /* 0x000fe40000000000 */
[----:B------:R-:W-:Y:S02]  /*1ac0*/  ISETP.NE.U32.AND P1, PT, R2, RZ, PT ;  /* 0x000000ff0200720c */ /* 0x000fe40003f25070 */
[----:B------:R-:W-:Y:S02]  /*1ad0*/  SEL R8, R8, R6, P0 ;  /* 0x0000000608087207 */ /* 0x000fe40000000000 */
[CC--:B------:R-:W-:Y:S02]  /*1ae0*/  IADD3 R6, P2, PT, R9.reuse, -R2.reuse, RZ ;  /* 0x8000000209067210 */ /* 0x0c0fe40007f5e0ff */
[----:B------:R-:W-:Y:S02]  /*1af0*/  ISETP.GE.U32.AND P0, PT, R9, R2, PT ;  /* 0x000000020900720c */ /* 0x000fe40003f06070 */
[----:B------:R-:W-:Y:S01]  /*1b00*/  ISETP.NE.AND.EX P1, PT, R3, RZ, PT, P1 ;  /* 0x000000ff0300720c */ /* 0x000fe20003f25310 */
[C---:B------:R-:W-:Y:S01]  /*1b10*/  IMAD.X R7, R8.reuse, 0x1, ~R3, P2 ;  /* 0x0000000108077824 */ /* 0x040fe200010e0e03 */
[----:B------:R-:W-:Y:S01]  /*1b20*/  ISETP.GE.U32.AND.EX P0, PT, R8, R3, PT, P0 ;  /* 0x000000030800720c */ /* 0x000fe20003f06100 */
[----:B------:R-:W-:Y:S01]  /*1b30*/  IMAD.MOV.U32 R3, RZ, RZ, 0x0 ;  /* 0x00000000ff037424 */ /* 0x000fe200078e00ff */
[----:B------:R-:W-:-:S02]  /*1b40*/  MOV R2, R0 ;  /* 0x0000000000027202 */ /* 0x000fc40000000f00 */
[----:B------:R-:W-:Y:S02]  /*1b50*/  SEL R6, R6, R9, P0 ;  /* 0x0000000906067207 */ /* 0x000fe40000000000 */
[----:B------:R-:W-:Y:S02]  /*1b60*/  SEL R7, R7, R8, P0 ;  /* 0x0000000807077207 */ /* 0x000fe40000000000 */
[----:B------:R-:W-:Y:S02]  /*1b70*/  SEL R6, R6, 0xffffffff, P1 ;  /* 0xffffffff06067807 */ /* 0x000fe40000800000 */
[----:B------:R-:W-:Y:S01]  /*1b80*/  SEL R7, R7, 0xffffffff, P1 ;  /* 0xffffffff07077807 */ /* 0x000fe20000800000 */
[----:B------:R-:W-:Y:S06]  /*1b90*/  RET.REL.NODEC R2 `(_Z9layernormPfS_S_S_mmmf) ;  /* 0xffffffe402187950 */ /* 0x000fec0003c3ffff */
        .weak           $__internal_2_$__cuda_sm20_sqrt_rn_f32_slowpath
        .type           $__internal_2_$__cuda_sm20_sqrt_rn_f32_slowpath,@function
        .size           $__internal_2_$__cuda_sm20_sqrt_rn_f32_slowpath,($__internal_3_$__cuda_sm3x_div_rn_noftz_f32_slowpath - $__internal_2_$__cuda_sm20_sqrt_rn_f32_slowpath)
$__internal_2_$__cuda_sm20_sqrt_rn_f32_slowpath:
[----:B------:R-:W-:-:S13]  /*1ba0*/  LOP3.LUT P0, RZ, R9, 0x7fffffff, RZ, 0xc0, !PT ;  /* 0x7fffffff09ff7812 */ /* 0x000fda000780c0ff */
[----:B------:R-:W-:Y:S01]  /*1bb0*/  @!P0 IMAD.MOV.U32 R2, RZ, RZ, R9 ;  /* 0x000000ffff028224 */ /* 0x000fe200078e0009 */
[----:B------:R-:W-:Y:S06]  /*1bc0*/  @!P0 BRA `(.L_x_24) ;  /* 0x0000000000448947 */ /* 0x000fec0003800000 */
[----:B------:R-:W-:Y:S02]  /*1bd0*/  FSETP.GEU.FTZ.AND P0, PT, R9, RZ, PT ;  /* 0x000000ff0900720b */ /* 0x000fe40003f1e000 */
[----:B------:R-:W-:-:S11]  /*1be0*/  MOV R0, R9 ;  /* 0x0000000900007202 */ /* 0x000fd60000000f00 */
[----:B------:R-:W-:Y:S01]  /*1bf0*/  @!P0 IMAD.MOV.U32 R2, RZ, RZ, 0x7fffffff ;  /* 0x7fffffffff028424 */ /* 0x000fe200078e00ff */
[----:B------:R-:W-:Y:S06]  /*1c00*/  @!P0 BRA `(.L_x_24) ;  /* 0x0000000000348947 */ /* 0x000fec0003800000 */
[----:B------:R-:W-:-:S13]  /*1c10*/  FSETP.GTU.FTZ.AND P0, PT, |R0|, +INF , PT ;  /* 0x7f8000000000780b */ /* 0x000fda0003f1c200 */
[----:B------:R-:W-:Y:S01]  /*1c20*/  @P0 FADD.FTZ R2, R0, 1 ;  /* 0x3f80000000020421 */ /* 0x000fe20000010000 */
[----:B------:R-:W-:Y:S06]  /*1c30*/  @P0 BRA `(.L_x_24) ;  /* 0x0000000000280947 */ /* 0x000fec0003800000 */
[----:B------:R-:W-:-:S13]  /*1c40*/  FSETP.NEU.FTZ.AND P0, PT, |R0|, +INF , PT ;  /* 0x7f8000000000780b */ /* 0x000fda0003f1d200 */
[----:B------:R-:W-:-:S04]  /*1c50*/  @P0 FFMA R3, R0, 1.84467440737095516160e+19, RZ ;  /* 0x5f80000000030823 */ /* 0x000fc800000000ff */
[----:B------:R-:W0:Y:S02]  /*1c60*/  @P0 MUFU.RSQ R2, R3 ;  /* 0x0000000300020308 */ /* 0x000e240000001400 */
[----:B0-----:R-:W-:Y:S01]  /*1c70*/  @P0 FMUL.FTZ R14, R3, R2 ;  /* 0x00000002030e0220 */ /* 0x001fe20000410000 */
[----:B------:R-:W-:Y:S01]  /*1c80*/  @P0 FMUL.FTZ R16, R2, 0.5 ;  /* 0x3f00000002100820 */ /* 0x000fe20000410000 */
[----:B------:R-:W-:Y:S02]  /*1c90*/  @!P0 IMAD.MOV.U32 R2, RZ, RZ, R0 ;  /* 0x000000ffff028224 */ /* 0x000fe400078e0000 */
[----:B------:R-:W-:-:S04]  /*1ca0*/  @P0 FADD.FTZ R9, -R14, -RZ ;  /* 0x800000ff0e090221 */ /* 0x000fc80000010100 */
[----:B------:R-:W-:-:S04]  /*1cb0*/  @P0 FFMA R9, R14, R9, R3 ;  /* 0x000000090e090223 */ /* 0x000fc80000000003 */
[----:B------:R-:W-:-:S04]  /*1cc0*/  @P0 FFMA R9, R9, R16, R14 ;  /* 0x0000001009090223 */ /* 0x000fc8000000000e */
[----:B------:R-:W-:-:S07]  /*1cd0*/  @P0 FMUL.FTZ R2, R9, 2.3283064365386962891e-10 ;  /* 0x2f80000009020820 */ /* 0x000fce0000410000 */
.L_x_24:
[----:B------:R-:W-:Y:S01]  /*1ce0*/  MOV R0, R2 ;  /* 0x0000000200007202 */ /* 0x000fe20000000f00 */
[----:B------:R-:W-:Y:S02]  /*1cf0*/  IMAD.MOV.U32 R2, RZ, RZ, R17 ;  /* 0x000000ffff027224 */ /* 0x000fe400078e0011 */
[----:B------:R-:W-:-:S04]  /*1d00*/  IMAD.MOV.U32 R3, RZ, RZ, 0x0 ;  /* 0x00000000ff037424 */ /* 0x000fc800078e00ff */
[----:B------:R-:W-:Y:S05]  /*1d10*/  RET.REL.NODEC R2 `(_Z9layernormPfS_S_S_mmmf) ;  /* 0xffffffe002b87950 */ /* 0x000fea0003c3ffff */
        .weak           $__internal_3_$__cuda_sm3x_div_rn_noftz_f32_slowpath
        .type           $__internal_3_$__cuda_sm3x_div_rn_noftz_f32_slowpath,@function
        .size           $__internal_3_$__cuda_sm3x_div_rn_noftz_f32_slowpath,(.L_x_40 - $__internal_3_$__cuda_sm3x_div_rn_noftz_f32_slowpath)
$__internal_3_$__cuda_sm3x_div_rn_noftz_f32_slowpath:
[--C-:B------:R-:W-:Y:S01]  /*1d20*/  SHF.R.U32.HI R9, RZ, 0x17, R3.reuse ;  /* 0x00000017ff097819 */ /* 0x100fe20000011603 */
[----:B------:R-:W-:Y:S01]  /*1d30*/  BSSY.RECONVERGENT B1, `(.L_x_25) ;  /* 0x0000063000017945 */ /* 0x000fe20003800200 */
[----:B------:R-:W-:Y:S01]  /*1d40*/  SHF.R.U32.HI R16, RZ, 0x17, R2 ;  /* 0x00000017ff107819 */ /* 0x000fe20000011602 */
[----:B------:R-:W-:Y:S01]  /*1d50*/  IMAD.MOV.U32 R17, RZ, RZ, R3 ;  /* 0x000000ffff117224 */ /* 0x000fe200078e0003 */
[----:B------:R-:W-:Y:S02]  /*1d60*/  LOP3.LUT R9, R9, 0xff, RZ, 0xc0, !PT ;  /* 0x000000ff09097812 */ /* 0x000fe400078ec0ff */
[----:B------:R-:W-:Y:S02]  /*1d70*/  LOP3.LUT R19, R16, 0xff, RZ, 0xc0, !PT ;  /* 0x000000ff10137812 */ /* 0x000fe400078ec0ff */
[----:B------:R-:W-:-:S03]  /*1d80*/  IADD3 R20, PT, PT, R9, -0x1, RZ ;  /* 0xffffffff09147810 */ /* 0x000fc60007ffe0ff */
[----:B------:R-:W-:Y:S01]  /*1d90*/  VIADD R18, R19, 0xffffffff ;  /* 0xffffffff13127836 */ /* 0x000fe20000000000 */
[----:B------:R-:W-:-:S04]  /*1da0*/  ISETP.GT.U32.AND P0, PT, R20, 0xfd, PT ;  /* 0x000000fd1400780c */ /* 0x000fc80003f04070 */
[----:B------:R-:W-:-:S13]  /*1db0*/  ISETP.GT.U32.OR P0, PT, R18, 0xfd, P0 ;  /* 0x000000fd1200780c */ /* 0x000fda0000704470 */
[----:B------:R-:W-:Y:S01]  /*1dc0*/  @!P0 MOV R16, RZ ;  /* 0x000000ff00108202 */ /* 0x000fe20000000f00 */
[----:B------:R-:W-:Y:S06]  /*1dd0*/  @!P0 BRA `(.L_x_26) ;  /* 0x00000000005c8947 */ /* 0x000fec0003800000 */
[----:B------:R-:W-:Y:S02]  /*1de0*/  FSETP.GTU.FTZ.AND P0, PT, |R2|, +INF , PT ;  /* 0x7f8000000200780b */ /* 0x000fe40003f1c200 */
[----:B------:R-:W-:-:S04]  /*1df0*/  FSETP.GTU.FTZ.AND P1, PT, |R3|, +INF , PT ;  /* 0x7f8000000300780b */ /* 0x000fc80003f3c200 */
[----:B------:R-:W-:-:S13]  /*1e00*/  PLOP3.LUT P0, PT, P0, P1, PT, 0xf8, 0x8f ;  /* 0x00000000008f781c */ /* 0x000fda0000703f70 */
[----:B------:R-:W-:Y:S05]  /*1e10*/  @P0 BRA `(.L_x_27) ;  /* 0x00000004004c0947 */ /* 0x000fea0003800000 */
[----:B------:R-:W-:-:S13]  /*1e20*/  LOP3.LUT P0, RZ, R17, 0x7fffffff, R2, 0xc8, !PT ;  /* 0x7fffffff11ff7812 */ /* 0x000fda000780c802 */
[----:B------:R-:W-:Y:S05]  /*1e30*/  @!P0 BRA `(.L_x_28) ;  /* 0x00000004003c8947 */ /* 0x000fea0003800000 */
[C---:B------:R-:W-:Y:S02]  /*1e40*/  FSETP.NEU.FTZ.AND P2, PT, |R2|.reuse, +INF , PT ;  /* 0x7f8000000200780b */ /* 0x040fe40003f5d200 */
[----:B------:R-:W-:Y:S02]  /*1e50*/  FSETP.NEU.FTZ.AND P1, PT, |R3|, +INF , PT ;  /* 0x7f8000000300780b */ /* 0x000fe40003f3d200 */
[----:B------:R-:W-:-:S11]  /*1e60*/  FSETP.NEU.FTZ.AND P0, PT, |R2|, +INF , PT ;  /* 0x7f8000000200780b */ /* 0x000fd60003f1d200 */
[----:B------:R-:W-:Y:S05]  /*1e70*/  @!P1 BRA !P2, `(.L_x_28) ;  /* 0x00000004002c9947 */ /* 0x000fea0005000000 */
[----:B------:R-:W-:-:S04]  /*1e80*/  LOP3.LUT P2, RZ, R2, 0x7fffffff, RZ, 0xc0, !PT ;  /* 0x7fffffff02ff7812 */ /* 0x000fc8000784c0ff */
[----:B------:R-:W-:-:S13]  /*1e90*/  PLOP3.LUT P1, PT, P1, P2, PT, 0x2f, 0xf2 ;  /* 0x0000000000f2781c */ /* 0x000fda0000f24577 */
[----:B------:R-:W-:Y:S05]  /*1ea0*/  @P1 BRA `(.L_x_29) ;  /* 0x0000000400181947 */ /* 0x000fea0003800000 */
[----:B------:R-:W-:-:S04]  /*1eb0*/  LOP3.LUT P1, RZ, R17, 0x7fffffff, RZ, 0xc0, !PT ;  /* 0x7fffffff11ff7812 */ /* 0x000fc8000782c0ff */
[----:B------:R-:W-:-:S13]  /*1ec0*/  PLOP3.LUT P0, PT, P0, P1, PT, 0x2f, 0xf2 ;  /* 0x0000000000f2781c */ /* 0x000fda0000702577 */
[----:B------:R-:W-:Y:S05]  /*1ed0*/  @P0 BRA `(.L_x_30) ;  /* 0x0000000400000947 */ /* 0x000fea0003800000 */
[----:B------:R-:W-:Y:S02]  /*1ee0*/  ISETP.GE.AND P0, PT, R18, RZ, PT ;  /* 0x000000ff1200720c */ /* 0x000fe40003f06270 */
[----:B------:R-:W-:-:S11]  /*1ef0*/  ISETP.GE.AND P1, PT, R20, RZ, PT ;  /* 0x000000ff1400720c */ /* 0x000fd60003f26270 */
[----:B------:R-:W-:Y:S02]  /*1f00*/  @P0 IMAD.MOV.U32 R16, RZ, RZ, RZ ;  /* 0x000000ffff100224 */ /* 0x000fe400078e00ff */
[----:B------:R-:W-:Y:S01]  /*1f10*/  @!P0 FFMA R2, R2, 1.84467440737095516160e+19, RZ ;  /* 0x5f80000002028823 */ /* 0x000fe200000000ff */
[----:B------:R-:W-:Y:S02]  /*1f20*/  @!P0 IMAD.MOV.U32 R16, RZ, RZ, -0x40 ;  /* 0xffffffc0ff108424 */ /* 0x000fe400078e00ff */
[----:B------:R-:W-:-:S03]  /*1f30*/  @!P1 FFMA R17, R3, 1.84467440737095516160e+19, RZ ;  /* 0x5f80000003119823 */ /* 0x000fc600000000ff */
[----:B------:R-:W-:-:S07]  /*1f40*/  @!P1 IADD3 R16, PT, PT, R16, 0x40, RZ ;  /* 0x0000004010109810 */ /* 0x000fce0007ffe0ff */
.L_x_26:
[----:B------:R-:W-:Y:S01]  /*1f50*/  LEA R18, R9, 0xc0800000, 0x17 ;  /* 0xc080000009127811 */ /* 0x000fe200078eb8ff */
[----:B------:R-:W-:Y:S01]  /*1f60*/  VIADD R19, R19, 0xffffff81 ;  /* 0xffffff8113137836 */ /* 0x000fe20000000000 */
[----:B------:R-:W-:Y:S03]  /*1f70*/  BSSY.RECONVERGENT B2, `(.L_x_31) ;  /* 0x0000035000027945 */ /* 0x000fe60003800200 */
[----:B------:R-:W-:Y:S02]  /*1f80*/  IMAD.IADD R20, R17, 0x1, -R18 ;  /* 0x0000000111147824 */ /* 0x000fe400078e0a12 */
[C---:B------:R-:W-:Y:S01]  /*1f90*/  IMAD R2, R19.reuse, -0x800000, R2 ;  /* 0xff80000013027824 */ /* 0x040fe200078e0202 */
[----:B------:R-:W-:Y:S01]  /*1fa0*/  IADD3 R19, PT, PT, R19, 0x7f, -R9 ;  /* 0x0000007f13137810 */ /* 0x000fe20007ffe809 */
[----:B------:R-:W0:Y:S01]  /*1fb0*/  MUFU.RCP R17, R20 ;  /* 0x0000001400117308 */ /* 0x000e220000001000 */
[----:B------:R-:W-:-:S02]  /*1fc0*/  FADD.FTZ R21, -R20, -RZ ;  /* 0x800000ff14157221 */ /* 0x000fc40000010100 */
[----:B------:R-:W-:Y:S02]  /*1fd0*/  IADD3 R19, PT, PT, R19, R16, RZ ;  /* 0x0000001013137210 */ /* 0x000fe40007ffe0ff */
[----:B0-----:R-:W-:-:S04]  /*1fe0*/  FFMA R18, R17, R21, 1 ;  /* 0x3f80000011127423 */ /* 0x001fc80000000015 */
[----:B------:R-:W-:-:S04]  /*1ff0*/  FFMA R17, R17, R18, R17 ;  /* 0x0000001211117223 */ /* 0x000fc80000000011 */
[----:B------:R-:W-:-:S04]  /*2000*/  FFMA R18, R2, R17, RZ ;  /* 0x0000001102127223 */ /* 0x000fc800000000ff */
[----:B------:R-:W-:-:S04]  /*2010*/  FFMA R22, R21, R18, R2 ;  /* 0x0000001215167223 */ /* 0x000fc80000000002 */
[----:B------:R-:W-:-:S04]  /*2020*/  FFMA R18, R17, R22, R18 ;  /* 0x0000001611127223 */ /* 0x000fc80000000012 */
[----:B------:R-:W-:-:S04]  /*2030*/  FFMA R21, R21, R18, R2 ;  /* 0x0000001215157223 */ /* 0x000fc80000000002 */
[----:B------:R-:W-:-:S05]  /*2040*/  FFMA R2, R17, R21, R18 ;  /* 0x0000001511027223 */ /* 0x000fca0000000012 */
[----:B------:R-:W-:-:S04]  /*2050*/  SHF.R.U32.HI R9, RZ, 0x17, R2 ;  /* 0x00000017ff097819 */ /* 0x000fc80000011602 */
[----:B------:R-:W-:-:S05]  /*2060*/  LOP3.LUT R9, R9, 0xff, RZ, 0xc0, !PT ;  /* 0x000000ff09097812 */ /* 0x000fca00078ec0ff */
[----:B------:R-:W-:-:S04]  /*2070*/  IMAD.IADD R20, R9, 0x1, R19 ;  /* 0x0000000109147824 */ /* 0x000fc800078e0213 */
[----:B------:R-:W-:-:S05]  /*2080*/  VIADD R9, R20, 0xffffffff ;  /* 0xffffffff14097836 */ /* 0x000fca0000000000 */
[----:B------:R-:W-:-:S13]  /*2090*/  ISETP.GE.U32.AND P0, PT, R9, 0xfe, PT ;  /* 0x000000fe0900780c */ /* 0x000fda0003f06070 */
[----:B------:R-:W-:Y:S05]  /*20a0*/  @!P0 BRA `(.L_x_32) ;  /* 0x0000000000808947 */ /* 0x000fea0003800000 */
[----:B------:R-:W-:-:S13]  /*20b0*/  ISETP.GT.AND P0, PT, R20, 0xfe, PT ;  /* 0x000000fe1400780c */ /* 0x000fda0003f04270 */
[----:B------:R-:W-:Y:S05]  /*20c0*/  @P0 BRA `(.L_x_33) ;  /* 0x00000000006c0947 */ /* 0x000fea0003800000 */
[----:B------:R-:W-:-:S13]  /*20d0*/  ISETP.GE.AND P0, PT, R20, 0x1, PT ;  /* 0x000000011400780c */ /* 0x000fda0003f06270 */
[----:B------:R-:W-:Y:S05]  /*20e0*/  @P0 BRA `(.L_x_34) ;  /* 0x0000000000740947 */ /* 0x000fea0003800000 */
[----:B------:R-:W-:Y:S02]  /*20f0*/  ISETP.GE.AND P0, PT, R20, -0x18, PT ;  /* 0xffffffe81400780c */ /* 0x000fe40003f06270 */
[----:B------:R-:W-:-:S11]  /*2100*/  LOP3.LUT R2, R2, 0x80000000, RZ, 0xc0, !PT ;  /* 0x8000000002027812 */ /* 0x000fd600078ec0ff */
[----:B------:R-:W-:Y:S05]  /*2110*/  @!P0 BRA `(.L_x_34) ;  /* 0x0000000000688947 */ /* 0x000fea0003800000 */
[-C--:B------:R-:W-:Y:S01]  /*2120*/  FFMA.RZ R9, R17, R21.reuse, R18 ;  /* 0x0000001511097223 */ /* 0x080fe2000000c012 */
[----:B------:R-:W-:Y:S01]  /*2130*/  IMAD.MOV R19, RZ, RZ, -R20 ;  /* 0x000000ffff137224 */ /* 0x000fe200078e0a14 */
[C---:B------:R-:W-:Y:S02]  /*2140*/  ISETP.NE.AND P2, PT, R20.reuse, RZ, PT ;  /* 0x000000ff1400720c */ /* 0x040fe40003f45270 */
[C---:B------:R-:W-:Y:S02]  /*2150*/  ISETP.NE.AND P1, PT, R20.reuse, RZ, PT ;  /* 0x000000ff1400720c */ /* 0x040fe40003f25270 */
[----:B------:R-:W-:Y:S01]  /*2160*/  LOP3.LUT R16, R9, 0x7fffff, RZ, 0xc0, !PT ;  /* 0x007fffff09107812 */ /* 0x000fe200078ec0ff */
[CCC-:B------:R-:W-:Y:S01]  /*2170*/  FFMA.RP R9, R17.reuse, R21.reuse, R18.reuse ;  /* 0x0000001511097223 */ /* 0x1c0fe20000008012 */
[----:B------:R-:W-:Y:S01]  /*2180*/  FFMA.RM R18, R17, R21, R18 ;  /* 0x0000001511127223 */ /* 0x000fe20000004012 */
[----:B------:R-:W-:Y:S02]  /*2190*/  IADD3 R17, PT, PT, R20, 0x20, RZ ;  /* 0x0000002014117810 */ /* 0x000fe40007ffe0ff */
[----:B------:R-:W-:-:S02]  /*21a0*/  LOP3.LUT R16, R16, 0x800000, RZ, 0xfc, !PT ;  /* 0x0080000010107812 */ /* 0x000fc400078efcff */
[----:B------:R-:W-:Y:S02]  /*21b0*/  FSETP.NEU.FTZ.AND P0, PT, R9, R18, PT ;  /* 0x000000120900720b */ /* 0x000fe40003f1d000 */
[----:B------:R-:W-:Y:S02]  /*21c0*/  SHF.L.U32 R17, R16, R17, RZ ;  /* 0x0000001110117219 */ /* 0x000fe400000006ff */
[----:B------:R-:W-:Y:S02]  /*21d0*/  SEL R9, R19, RZ, P2 ;  /* 0x000000ff13097207 */ /* 0x000fe40001000000 */
[----:B------:R-:W-:Y:S02]  /*21e0*/  ISETP.NE.AND P1, PT, R17, RZ, P1 ;  /* 0x000000ff1100720c */ /* 0x000fe40000f25270 */
[----:B------:R-:W-:Y:S02]  /*21f0*/  SHF.R.U32.HI R9, RZ, R9, R16 ;  /* 0x00000009ff097219 */ /* 0x000fe40000011610 */
[----:B------:R-:W-:-:S02]  /*2200*/  PLOP3.LUT P0, PT, P0, P1, PT, 0xf8, 0x8f ;  /* 0x00000000008f781c */ /* 0x000fc40000703f70 */
[----:B------:R-:W-:Y:S02]  /*2210*/  SHF.R.U32.HI R17, RZ, 0x1, R9 ;  /* 0x00000001ff117819 */ /* 0x000fe40000011609 */
[----:B------:R-:W-:-:S04]  /*2220*/  SEL R16, RZ, 0x1, !P0 ;  /* 0x00000001ff107807 */ /* 0x000fc80004000000 */
[----:B------:R-:W-:-:S04]  /*2230*/  LOP3.LUT R16, R16, 0x1, R17, 0xf8, !PT ;  /* 0x0000000110107812 */ /* 0x000fc800078ef811 */
[----:B------:R-:W-:-:S05]  /*2240*/  LOP3.LUT R16, R16, R9, RZ, 0xc0, !PT ;  /* 0x0000000910107212 */ /* 0x000fca00078ec0ff */
[----:B------:R-:W-:-:S05]  /*2250*/  IMAD.IADD R17, R17, 0x1, R16 ;  /* 0x0000000111117824 */ /* 0x000fca00078e0210 */
[----:B------:R-:W-:Y:S01]  /*2260*/  LOP3.LUT R2, R17, R2, RZ, 0xfc, !PT ;  /* 0x0000000211027212 */ /* 0x000fe200078efcff */
[----:B------:R-:W-:Y:S06]  /*2270*/  BRA `(.L_x_34) ;  /* 0x0000000000107947 */ /* 0x000fec0003800000 */
.L_x_33:
[----:B------:R-:W-:-:S04]  /*2280*/  LOP3.LUT R2, R2, 0x80000000, RZ, 0xc0, !PT ;  /* 0x8000000002027812 */ /* 0x000fc800078ec0ff */
[----:B------:R-:W-:Y:S01]  /*2290*/  LOP3.LUT R2, R2, 0x7f800000, RZ, 0xfc, !PT ;  /* 0x7f80000002027812 */ /* 0x000fe200078efcff */
[----:B------:R-:W-:Y:S06]  /*22a0*/  BRA `(.L_x_34) ;  /* 0x0000000000047947 */ /* 0x000fec0003800000 */
.L_x_32:
[----:B------:R-:W-:-:S07]  /*22b0*/  LEA R2, R19, R2, 0x17 ;  /* 0x0000000213027211 */ /* 0x000fce00078eb8ff */
.L_x_34:
[----:B------:R-:W-:Y:S05]  /*22c0*/  BSYNC.RECONVERGENT B2 ;  /* 0x0000000000027941 */ /* 0x000fea0003800200 */
.L_x_31:
[----:B------:R-:W-:Y:S05]  /*22d0*/  BRA `(.L_x_35) ;  /* 0x0000000000207947 */ /* 0x000fea0003800000 */
.L_x_30:
[----:B------:R-:W-:-:S04]  /*22e0*/  LOP3.LUT R2, R17, 0x80000000, R2, 0x48, !PT ;  /* 0x8000000011027812 */ /* 0x000fc800078e4802 */
[----:B------:R-:W-:Y:S01]  /*22f0*/  LOP3.LUT R2, R2, 0x7f800000, RZ, 0xfc, !PT ;  /* 0x7f80000002027812 */ /* 0x000fe200078efcff */
[----:B------:R-:W-:Y:S06]  /*2300*/  BRA `(.L_x_35) ;  /* 0x0000000000147947 */ /* 0x000fec0003800000 */
.L_x_29:
[----:B------:R-:W-:Y:S01]  /*2310*/  LOP3.LUT R2, R17, 0x80000000, R2, 0x48, !PT ;  /* 0x8000000011027812 */ /* 0x000fe200078e4802 */
[----:B------:R-:W-:Y:S06]  /*2320*/  BRA `(.L_x_35) ;  /* 0x00000000000c7947 */ /* 0x000fec0003800000 */
.L_x_28:
[----:B------:R-:W0:Y:S01]  /*2330*/  MUFU.RSQ R2, -QNAN ;  /* 0xffc0000000027908 */ /* 0x000e220000001400 */
[----:B------:R-:W-:Y:S05]  /*2340*/  BRA `(.L_x_35) ;  /* 0x0000000000047947 */ /* 0x000fea0003800000 */
.L_x_27:
[----:B------:R-:W-:-:S07]  /*2350*/  FADD.FTZ R2, R2, R3 ;  /* 0x0000000302027221 */ /* 0x000fce0000010000 */
.L_x_35:
[----:B------:R-:W-:Y:S05]  /*2360*/  BSYNC.RECONVERGENT B1 ;  /* 0x0000000000017941 */ /* 0x000fea0003800200 */
.L_x_25:
[----:B------:R-:W-:Y:S02]  /*2370*/  HFMA2 R17, -RZ, RZ, 0, 0 ;  /* 0x00000000ff117431 */ /* 0x000fe400000001ff */
[----:B------:R-:W-:-:S04]  /*2380*/  IMAD.MOV.U32 R16, RZ, RZ, R14 ;  /* 0x000000ffff107224 */ /* 0x000fc800078e000e */
[----:B0-----:R-:W-:Y:S05]  /*2390*/  RET.REL.NODEC R16 `(_Z9layernormPfS_S_S_mmmf) ;  /* 0xffffffdc10187950 */ /* 0x001fea0003c3ffff */
.L_x_36:
[----:B------:R-:W-:-:S00]  /*23a0*/  BRA `(.L_x_36) ;  /* 0xfffffffc00fc7947 */ /* 0x000fc0000383ffff */
[----:B------:R-:W-:-:S00]  /*23b0*/  NOP ;  /* 0x0000000000007918 */ /* 0x000fc00000000000 */
        /* <DEDUP_REMOVED lines=12> */
.L_x_40:


//--------------------- .nv.shared.reserved.0     --------------------------
	.section	.nv.shared.reserved.0,"aw",@nobits
	.weak		__nv_reservedSMEM_offset_0_alias
	.size		__nv_reservedSMEM_offset_0_alias, 0, 64
	.other		__nv_reservedSMEM_offset_0_alias,@"STO_CUDA_RESERVED_SHARED STV_DEFAULT"
__nv_reservedSMEM_offset_0_alias:
	.zero		0
	.zero		64


//--------------------- .nv.constant0._Z9layernormPfS_S_S_mmmf --------------------------
	.section	.nv.constant0._Z9layernormPfS_S_S_mmmf,"a",@progbits
	.sectionflags	@""
	.align	4
.nv.constant0._Z9layernormPfS_S_S_mmmf:
	.zero		956


//--------------------- SYMBOLS --------------------------

	.type		.nv.reservedSmem.offset0,@object
	.size		.nv.reservedSmem.offset0,0x4
